def attn_fwd(
    Q,
    K,
    V,
    Out,
    Lse,
    sm_scale,
    stride_qz,
    stride_qh,
    stride_qm,
    stride_qk,
    stride_kz,
    stride_kh,
    stride_kn,
    stride_kk,
    stride_vz,
    stride_vh,
    stride_vn,
    stride_vk,
    stride_oz,
    stride_oh,
    stride_om,
    stride_ok,
    seqlen_q,
    seqlen_k,
    BLOCK_M: tl.constexpr,
    BLOCK_N: tl.constexpr,
    HEAD_DIM: tl.constexpr,
    CAUSAL: tl.constexpr,
):
    start_m = tl.program_id(0)
    off_hz = tl.program_id(1)
    q_off = off_hz * stride_qh
    k_off = off_hz * stride_kh
    v_off = off_hz * stride_vh
    offs_m = start_m * BLOCK_M + tl.arange(0, BLOCK_M)
    offs_d = tl.arange(0, HEAD_DIM)
    offs_n = tl.arange(0, BLOCK_N)
    q_ptrs = Q + q_off + offs_m[:, None] * stride_qm + offs_d[None, :] * stride_qk
    k_ptrs = K + k_off + offs_d[:, None] * stride_kk + offs_n[None, :] * stride_kn
    v_ptrs = V + v_off + offs_n[:, None] * stride_vn + offs_d[None, :] * stride_vk
    m_i = tl.full([BLOCK_M], float("-inf"), dtype=tl.float32)
    l_i = tl.zeros([BLOCK_M], dtype=tl.float32) + 1.0
    acc = tl.zeros([BLOCK_M, HEAD_DIM], dtype=tl.float32)
    q = tl.load(q_ptrs)
    acc, l_i, m_i = _attn_fwd_inner(
        acc,
        l_i,
        m_i,
        q,
        k_ptrs,
        v_ptrs,
        sm_scale,
        stride_kn,
        stride_vn,
        start_m,
        seqlen_k,
        BLOCK_M,
        BLOCK_N,
        HEAD_DIM,
        CAUSAL,
    )
    acc = acc / l_i[:, None]
    lse = m_i + tl.math.log2(l_i) / 1.4426950408889634
    o_ptrs = (
        Out
        + off_hz * stride_oh
        + offs_m[:, None] * stride_om
        + offs_d[None, :] * stride_ok
    )
    tl.store(o_ptrs, acc.to(Out.dtype.element_ty))
    tl.store(Lse + off_hz * seqlen_q + offs_m, lse)

# config = {"BLOCK_M": 256, "BLOCK_N": 128, "HEAD_DIM": 16, "arch": "sm_80", "causal": true, "dtype": "fp16", "num_stages": 2, "num_warps": 16}
# arch = sm_80


// ===== COMPILED SASS (sm_80) =====

	.target	sm_80

	.elftype	@"ET_EXEC"


//--------------------- .note.nv.tkinfo           --------------------------
	.section	.note.nv.tkinfo,"",@"SHT_NOTE"
	.sectionflags	@"SHF_NOTE_NV_TKINFO"
	.tkinfo
        /*0018*/ 	.word	0x00000002
        /*0030*/ 	.string	""
        /*0030*/ 	.string	"ptxas"
        /*0030*/ 	.string	"Cuda compilation tools, release 13.0, V13.0.88"
        /*0030*/ 	.string	"Build cuda_13.0.r13.0/compiler.36424714_0"
        /*0030*/ 	.string	"-v  -suppress-debug-info  -lineinfo  -arch sm_80 "



//--------------------- .note.nv.cuinfo           --------------------------
	.section	.note.nv.cuinfo,"",@"SHT_NOTE"
	.sectionflags	@"SHF_NOTE_NV_CUINFO"
        /*0018*/ 	.short	0x0002
        /*001a*/ 	.short	0x0050
        /*001c*/ 	.short	0x0082
	.zero		2


//--------------------- .nv.info                  --------------------------
	.section	.nv.info,"",@"SHT_CUDA_INFO"
	.align	4


	//----- nvinfo : EIATTR_REGCOUNT
	.align		4
        /*0000*/ 	.byte	0x04, 0x2f
        /*0002*/ 	.short	(.L_2 - .L_1)
	.align		4
.L_1:
        /*0004*/ 	.word	index@(attn_fwd)
        /*0008*/ 	.word	0x00000080


	//----- nvinfo : EIATTR_FRAME_SIZE
	.align		4
.L_2:
        /*000c*/ 	.byte	0x04, 0x11
        /*000e*/ 	.short	(.L_4 - .L_3)
	.align		4
.L_3:
        /*0010*/ 	.word	index@(attn_fwd)
        /*0014*/ 	.word	0x00000000


	//----- nvinfo : EIATTR_MIN_STACK_SIZE
	.align		4
.L_4:
        /*0018*/ 	.byte	0x04, 0x12
        /*001a*/ 	.short	(.L_6 - .L_5)
	.align		4
.L_5:
        /*001c*/ 	.word	index@(attn_fwd)
        /*0020*/ 	.word	0x00000000
.L_6:


//--------------------- .nv.info.attn_fwd         --------------------------
	.section	.nv.info.attn_fwd,"",@"SHT_CUDA_INFO"
	.sectionflags	@""
	.align	4


	//----- nvinfo : EIATTR_CUDA_API_VERSION
	.align		4
        /*0000*/ 	.byte	0x04, 0x37
        /*0002*/ 	.short	(.L_8 - .L_7)
.L_7:
        /*0004*/ 	.word	0x00000082


	//----- nvinfo : EIATTR_SW2861232_WAR
	.align		4
.L_8:
        /*0008*/ 	.byte	0x01, 0x35
	.zero		2


	//----- nvinfo : EIATTR_PARAM_CBANK
	.align		4
        /*000c*/ 	.byte	0x04, 0x0a
        /*000e*/ 	.short	(.L_10 - .L_9)
	.align		4
.L_9:
        /*0010*/ 	.word	index@(.nv.constant0.attn_fwd)
        /*0014*/ 	.short	0x0160
        /*0016*/ 	.short	0x0088


	//----- nvinfo : EIATTR_CBANK_PARAM_SIZE
	.align		4
.L_10:
        /*0018*/ 	.byte	0x03, 0x19
        /*001a*/ 	.short	0x0088


	//----- nvinfo : EIATTR_KPARAM_INFO
	.align		4
        /*001c*/ 	.byte	0x04, 0x17
        /*001e*/ 	.short	(.L_12 - .L_11)
.L_11:
        /*0020*/ 	.word	0x00000000
        /*0024*/ 	.short	0x0019
        /*0026*/ 	.short	0x0080
        /*0028*/ 	.byte	0x00, 0xf4, 0x21, 0x00


	//----- nvinfo : EIATTR_KPARAM_INFO
	.align		4
.L_12:
        /*002c*/ 	.byte	0x04, 0x17
        /*002e*/ 	.short	(.L_14 - .L_13)
.L_13:
        /*0030*/ 	.word	0x00000000
        /*0034*/ 	.short	0x0018
        /*0036*/ 	.short	0x0078
        /*0038*/ 	.byte	0x00, 0xf4, 0x21, 0x00


	//----- nvinfo : EIATTR_KPARAM_INFO
	.align		4
.L_14:
        /*003c*/ 	.byte	0x04, 0x17
        /*003e*/ 	.short	(.L_16 - .L_15)
.L_15:
        /*0040*/ 	.word	0x00000000
        /*0044*/ 	.short	0x0017
        /*0046*/ 	.short	0x0070
        /*0048*/ 	.byte	0x00, 0xf0, 0x11, 0x00


	//----- nvinfo : EIATTR_KPARAM_INFO
	.align		4
.L_16:
        /*004c*/ 	.byte	0x04, 0x17
        /*004e*/ 	.short	(.L_18 - .L_17)
.L_17:
        /*0050*/ 	.word	0x00000000
        /*0054*/ 	.short	0x0016
        /*0056*/ 	.short	0x006c
        /*0058*/ 	.byte	0x00, 0xf0, 0x11, 0x00


	//----- nvinfo : EIATTR_KPARAM_INFO
	.align		4
.L_18:
        /*005c*/ 	.byte	0x04, 0x17
        /*005e*/ 	.short	(.L_20 - .L_19)
.L_19:
        /*0060*/ 	.word	0x00000000
        /*0064*/ 	.short	0x0015
        /*0066*/ 	.short	0x0068
        /*0068*/ 	.byte	0x00, 0xf0, 0x11, 0x00


	//----- nvinfo : EIATTR_KPARAM_INFO
	.align		4
.L_20:
        /*006c*/ 	.byte	0x04, 0x17
        /*006e*/ 	.short	(.L_22 - .L_21)
.L_21:
        /*0070*/ 	.word	0x00000000
        /*0074*/ 	.short	0x0014
        /*0076*/ 	.short	0x0064
        /*0078*/ 	.byte	0x00, 0xf0, 0x11, 0x00


	//----- nvinfo : EIATTR_KPARAM_INFO
	.align		4
.L_22:
        /*007c*/ 	.byte	0x04, 0x17
        /*007e*/ 	.short	(.L_24 - .L_23)
.L_23:
        /*0080*/ 	.word	0x00000000
        /*0084*/ 	.short	0x0013
        /*0086*/ 	.short	0x0060
        /*0088*/ 	.byte	0x00, 0xf0, 0x11, 0x00


	//----- nvinfo : EIATTR_KPARAM_INFO
	.align		4
.L_24:
        /*008c*/ 	.byte	0x04, 0x17
        /*008e*/ 	.short	(.L_26 - .L_25)
.L_25:
        /*0090*/ 	.word	0x00000000
        /*0094*/ 	.short	0x0012
        /*0096*/ 	.short	0x005c
        /*0098*/ 	.byte	0x00, 0xf0, 0x11, 0x00


	//----- nvinfo : EIATTR_KPARAM_INFO
	.align		4
.L_26:
        /*009c*/ 	.byte	0x04, 0x17
        /*009e*/ 	.short	(.L_28 - .L_27)
.L_27:
        /*00a0*/ 	.word	0x00000000
        /*00a4*/ 	.short	0x0011
        /*00a6*/ 	.short	0x0058
        /*00a8*/ 	.byte	0x00, 0xf0, 0x11, 0x00


	//----- nvinfo : EIATTR_KPARAM_INFO
	.align		4
.L_28:
        /*00ac*/ 	.byte	0x04, 0x17
        /*00ae*/ 	.short	(.L_30 - .L_29)
.L_29:
        /*00b0*/ 	.word	0x00000000
        /*00b4*/ 	.short	0x0010
        /*00b6*/ 	.short	0x0054
        /*00b8*/ 	.byte	0x00, 0xf0, 0x11, 0x00


	//----- nvinfo : EIATTR_KPARAM_INFO
	.align		4
.L_30:
        /*00bc*/ 	.byte	0x04, 0x17
        /*00be*/ 	.short	(.L_32 - .L_31)
.L_31:
        /*00c0*/ 	.word	0x00000000
        /*00c4*/ 	.short	0x000f
        /*00c6*/ 	.short	0x0050
        /*00c8*/ 	.byte	0x00, 0xf0, 0x11, 0x00


	//----- nvinfo : EIATTR_KPARAM_INFO
	.align		4
.L_32:
        /*00cc*/ 	.byte	0x04, 0x17
        /*00ce*/ 	.short	(.L_34 - .L_33)
.L_33:
        /*00d0*/ 	.word	0x00000000
        /*00d4*/ 	.short	0x000e
        /*00d6*/ 	.short	0x004c
        /*00d8*/ 	.byte	0x00, 0xf0, 0x11, 0x00


	//----- nvinfo : EIATTR_KPARAM_INFO
	.align		4
.L_34:
        /*00dc*/ 	.byte	0x04, 0x17
        /*00de*/ 	.short	(.L_36 - .L_35)
.L_35:
        /*00e0*/ 	.word	0x00000000
        /*00e4*/ 	.short	0x000d
        /*00e6*/ 	.short	0x0048
        /*00e8*/ 	.byte	0x00, 0xf0, 0x11, 0x00


	//----- nvinfo : EIATTR_KPARAM_INFO
	.align		4
.L_36:
        /*00ec*/ 	.byte	0x04, 0x17
        /*00ee*/ 	.short	(.L_38 - .L_37)
.L_37:
        /*00f0*/ 	.word	0x00000000
        /*00f4*/ 	.short	0x000c
        /*00f6*/ 	.short	0x0044
        /*00f8*/ 	.byte	0x00, 0xf0, 0x11, 0x00


	//----- nvinfo : EIATTR_KPARAM_INFO
	.align		4
.L_38:
        /*00fc*/ 	.byte	0x04, 0x17
        /*00fe*/ 	.short	(.L_40 - .L_39)
.L_39:
        /*0100*/ 	.word	0x00000000
        /*0104*/ 	.short	0x000b
        /*0106*/ 	.short	0x0040
        /*0108*/ 	.byte	0x00, 0xf0, 0x11, 0x00


	//----- nvinfo : EIATTR_KPARAM_INFO
	.align		4
.L_40:
        /*010c*/ 	.byte	0x04, 0x17
        /*010e*/ 	.short	(.L_42 - .L_41)
.L_41:
        /*0110*/ 	.word	0x00000000
        /*0114*/ 	.short	0x000a
        /*0116*/ 	.short	0x003c
        /*0118*/ 	.byte	0x00, 0xf0, 0x11, 0x00


	//----- nvinfo : EIATTR_KPARAM_INFO
	.align		4
.L_42:
        /*011c*/ 	.byte	0x04, 0x17
        /*011e*/ 	.short	(.L_44 - .L_43)
.L_43:
        /*0120*/ 	.word	0x00000000
        /*0124*/ 	.short	0x0009
        /*0126*/ 	.short	0x0038
        /*0128*/ 	.byte	0x00, 0xf0, 0x11, 0x00


	//----- nvinfo : EIATTR_KPARAM_INFO
	.align		4
.L_44:
        /*012c*/ 	.byte	0x04, 0x17
        /*012e*/ 	.short	(.L_46 - .L_45)
.L_45:
        /*0130*/ 	.word	0x00000000
        /*0134*/ 	.short	0x0008
        /*0136*/ 	.short	0x0034
        /*0138*/ 	.byte	0x00, 0xf0, 0x11, 0x00


	//----- nvinfo : EIATTR_KPARAM_INFO
	.align		4
.L_46:
        /*013c*/ 	.byte	0x04, 0x17
        /*013e*/ 	.short	(.L_48 - .L_47)
.L_47:
        /*0140*/ 	.word	0x00000000
        /*0144*/ 	.short	0x0007
        /*0146*/ 	.short	0x0030
        /*0148*/ 	.byte	0x00, 0xf0, 0x11, 0x00


	//----- nvinfo : EIATTR_KPARAM_INFO
	.align		4
.L_48:
        /*014c*/ 	.byte	0x04, 0x17
        /*014e*/ 	.short	(.L_50 - .L_49)
.L_49:
        /*0150*/ 	.word	0x00000000
        /*0154*/ 	.short	0x0006
        /*0156*/ 	.short	0x002c
        /*0158*/ 	.byte	0x00, 0xf0, 0x11, 0x00


	//----- nvinfo : EIATTR_KPARAM_INFO
	.align		4
.L_50:
        /*015c*/ 	.byte	0x04, 0x17
        /*015e*/ 	.short	(.L_52 - .L_51)
.L_51:
        /*0160*/ 	.word	0x00000000
        /*0164*/ 	.short	0x0005
        /*0166*/ 	.short	0x0028
        /*0168*/ 	.byte	0x00, 0xf0, 0x11, 0x00


	//----- nvinfo : EIATTR_KPARAM_INFO
	.align		4
.L_52:
        /*016c*/ 	.byte	0x04, 0x17
        /*016e*/ 	.short	(.L_54 - .L_53)
.L_53:
        /*0170*/ 	.word	0x00000000
        /*0174*/ 	.short	0x0004
        /*0176*/ 	.short	0x0020
        /*0178*/ 	.byte	0x00, 0xf4, 0x21, 0x00


	//----- nvinfo : EIATTR_KPARAM_INFO
	.align		4
.L_54:
        /*017c*/ 	.byte	0x04, 0x17
        /*017e*/ 	.short	(.L_56 - .L_55)
.L_55:
        /*0180*/ 	.word	0x00000000
        /*0184*/ 	.short	0x0003
        /*0186*/ 	.short	0x0018
        /*0188*/ 	.byte	0x00, 0xf4, 0x21, 0x00


	//----- nvinfo : EIATTR_KPARAM_INFO
	.align		4
.L_56:
        /*018c*/ 	.byte	0x04, 0x17
        /*018e*/ 	.short	(.L_58 - .L_57)
.L_57:
        /*0190*/ 	.word	0x00000000
        /*0194*/ 	.short	0x0002
        /*0196*/ 	.short	0x0010
        /*0198*/ 	.byte	0x00, 0xf4, 0x21, 0x00


	//----- nvinfo : EIATTR_KPARAM_INFO
	.align		4
.L_58:
        /*019c*/ 	.byte	0x04, 0x17
        /*019e*/ 	.short	(.L_60 - .L_59)
.L_59:
        /*01a0*/ 	.word	0x00000000
        /*01a4*/ 	.short	0x0001
        /*01a6*/ 	.short	0x0008
        /*01a8*/ 	.byte	0x00, 0xf4, 0x21, 0x00


	//----- nvinfo : EIATTR_KPARAM_INFO
	.align		4
.L_60:
        /*01ac*/ 	.byte	0x04, 0x17
        /*01ae*/ 	.short	(.L_62 - .L_61)
.L_61:
        /*01b0*/ 	.word	0x00000000
        /*01b4*/ 	.short	0x0000
        /*01b6*/ 	.short	0x0000
        /*01b8*/ 	.byte	0x00, 0xf4, 0x21, 0x00


	//----- nvinfo : EIATTR_MAXREG_COUNT
	.align		4
.L_62:
        /*01bc*/ 	.byte	0x03, 0x1b
        /*01be*/ 	.short	0x0080


	//----- nvinfo : EIATTR_NUM_BARRIERS
	.align		4
        /*01c0*/ 	.byte	0x02, 0x4c
        /*01c2*/ 	.byte	0x01
	.zero		1


	//----- nvinfo : EIATTR_MERCURY_ISA_VERSION
	.align		4
        /*01c4*/ 	.byte	0x03, 0x5f
        /*01c6*/ 	.short	0x0000


	//----- nvinfo : EIATTR_COOP_GROUP_MASK_REGIDS
	.align		4
        /*01c8*/ 	.byte	0x04, 0x29
        /*01ca*/ 	.short	(.L_64 - .L_63)


	//   ....[0]....
.L_63:
        /*01cc*/ 	.word	0xffffffff


	//   ....[1]....
        /*01d0*/ 	.word	0xffffffff


	//   ....[2]....
        /*01d4*/ 	.word	0xffffffff


	//   ....[3]....
        /*01d8*/ 	.word	0xffffffff


	//   ....[4]....
        /*01dc*/ 	.word	0xffffffff


	//   ....[5]....
        /*01e0*/ 	.word	0xffffffff


	//   ....[6]....
        /*01e4*/ 	.word	0xffffffff


	//   ....[7]....
        /*01e8*/ 	.word	0xffffffff


	//----- nvinfo : EIATTR_COOP_GROUP_INSTR_OFFSETS
	.align		4
.L_64:
        /*01ec*/ 	.byte	0x04, 0x28
        /*01ee*/ 	.short	(.L_66 - .L_65)


	//   ....[0]....
.L_65:
        /*01f0*/ 	.word	0x00002740


	//   ....[1]....
        /*01f4*/ 	.word	0x00002890


	//   ....[2]....
        /*01f8*/ 	.word	0x000028a0


	//   ....[3]....
        /*01fc*/ 	.word	0x000028d0


	//   ....[4]....
        /*0200*/ 	.word	0x00003cd0


	//   ....[5]....
        /*0204*/ 	.word	0x00003cf0


	//   ....[6]....
        /*0208*/ 	.word	0x00003da0


	//   ....[7]....
        /*020c*/ 	.word	0x00003dc0


	//----- nvinfo : EIATTR_EXIT_INSTR_OFFSETS
	.align		4
.L_66:
        /*0210*/ 	.byte	0x04, 0x1c
        /*0212*/ 	.short	(.L_68 - .L_67)


	//   ....[0]....
.L_67:
        /*0214*/ 	.word	0x00004a90


	//   ....[1]....
        /*0218*/ 	.word	0x00004b30


	//----- nvinfo : EIATTR_REQNTID
	.align		4
.L_68:
        /*021c*/ 	.byte	0x04, 0x10
        /*021e*/ 	.short	(.L_70 - .L_69)
.L_69:
        /*0220*/ 	.word	0x00000200
        /*0224*/ 	.word	0x00000001
        /*0228*/ 	.word	0x00000001
.L_70:


//--------------------- .nv.callgraph             --------------------------
	.section	.nv.callgraph,"",@"SHT_CUDA_CALLGRAPH"
	.align	4
	.sectionentsize	8
	.align		4
        /*0000*/ 	.word	0x00000000
	.align		4
        /*0004*/ 	.word	0xffffffff
	.align		4
        /*0008*/ 	.word	0x00000000
	.align		4
        /*000c*/ 	.word	0xfffffffe
	.align		4
        /*0010*/ 	.word	0x00000000
	.align		4
        /*0014*/ 	.word	0xfffffffd
	.align		4
        /*0018*/ 	.word	0x00000000
	.align		4
        /*001c*/ 	.word	0xfffffffc


//--------------------- .nv.rel.action            --------------------------
	.section	.nv.rel.action,"",@"SHT_CUDA_RELOCINFO"
	.align	8
	.sectionentsize	8
        /*0000*/ 	.byte	0x73, 0x00, 0x00, 0x00, 0x00, 0x00, 0x00, 0x00, 0x00, 0x00, 0x00, 0x11, 0x25, 0x00, 0x05, 0x36


//--------------------- .nv.constant4             --------------------------
	.section	.nv.constant4,"a",@progbits
	.align	8
	.align		8
.nv.constant4:
        /*0000*/ 	.dword	_$_str


//--------------------- .nv.constant0.attn_fwd    --------------------------
	.section	.nv.constant0.attn_fwd,"a",@progbits
	.sectionflags	@""
	.align	4
.nv.constant0.attn_fwd:
	.zero		488


//--------------------- .text.attn_fwd            --------------------------
	.section	.text.attn_fwd,"ax",@progbits
	.sectioninfo	@"SHI_REGISTERS=128"
	.align	128
        .global         attn_fwd
        .type           attn_fwd,@function
        .size           attn_fwd,(.L_x_3 - attn_fwd)
        .other          attn_fwd,@"STO_CUDA_ENTRY STV_DEFAULT"
attn_fwd:
.text.attn_fwd:
[----:B------:R-:W-:Y:S02]  /*0000*/  IMAD.MOV.U32 R1, RZ, RZ, c[0x0][0x28] ;  /* 0x00000a00ff017624 */ /* 0x000fe400078e00ff */
[----:B------:R-:W0:Y:S01]  /*0010*/  S2R R17, SR_CTAID.X ;  /* 0x0000000000117919 */ /* 0x000e220000002500 */
[----:B------:R-:W-:Y:S01]  /*0020*/  IMAD.MOV.U32 R13, RZ, RZ, c[0x0][0x198] ;  /* 0x00006600ff0d7624 */ /* 0x000fe200078e00ff */
[----:B------:R-:W-:Y:S02]  /*0030*/  ULDC.64 UR6, c[0x0][0x118] ;  /* 0x0000460000067ab9 */ /* 0x000fe40000000a00 */
[----:B------:R-:W0:Y:S04]  /*0040*/  S2R R22, SR_TID.X ;  /* 0x0000000000167919 */ /* 0x000e280000002100 */
[----:B------:R-:W1:Y:S01]  /*0050*/  S2R R23, SR_CTAID.Y ;  /* 0x0000000000177919 */ /* 0x000e620000002600 */
[----:B0-----:R-:W-:Y:S02]  /*0060*/  PRMT R123, R22, 0x6540, R17 ;  /* 0x00006540167b7816 */ /* 0x001fe40000000011 */
[----:B------:R-:W-:Y:S01]  /*0070*/  SHF.R.U32.HI R2, RZ, 0x8, R22 ;  /* 0x00000008ff027819 */ /* 0x000fe20000011616 */
[----:B-1----:R-:W-:-:S02]  /*0080*/  IMAD R0, R23, c[0x0][0x190], RZ ;  /* 0x0000640017007a24 */ /* 0x002fc400078e02ff */
[----:B------:R-:W-:Y:S01]  /*0090*/  IMAD R3, R123, c[0x0][0x194], RZ ;  /* 0x000065007b037a24 */ /* 0x000fe200078e02ff */
[----:B------:R-:W-:Y:S01]  /*00a0*/  SGXT.U32 R4, R2, 0x1 ;  /* 0x000000010204781a */ /* 0x000fe20000000000 */
[----:B------:R-:W-:Y:S02]  /*00b0*/  IMAD.SHL.U32 R2, R0, 0x2, RZ ;  /* 0x0000000200027824 */ /* 0x000fe400078e00ff */
[----:B------:R-:W-:Y:S02]  /*00c0*/  IMAD.SHL.U32 R5, R3, 0x2, RZ ;  /* 0x0000000203057824 */ /* 0x000fe400078e00ff */
[----:B------:R-:W-:Y:S02]  /*00d0*/  IMAD R6, R4, c[0x0][0x198], RZ ;  /* 0x0000660004067a24 */ /* 0x000fe400078e02ff */
[----:B------:R-:W-:Y:S01]  /*00e0*/  IMAD.HI R0, R0, 0x2, RZ ;  /* 0x0000000200007827 */ /* 0x000fe200078e02ff */
[----:B------:R-:W-:-:S03]  /*00f0*/  IADD3 R18, P0, P1, R5, c[0x0][0x160], R2 ;  /* 0x0000580005127a10 */ /* 0x000fc6000791e002 */
[----:B------:R-:W-:-:S04]  /*0100*/  IMAD.HI R3, R3, 0x2, RZ ;  /* 0x0000000203037827 */ /* 0x000fc800078e02ff */
[----:B------:R-:W-:Y:S01]  /*0110*/  IMAD R5, R13, 0x2, R6 ;  /* 0x000000020d057824 */ /* 0x000fe200078e0206 */
[----:B------:R-:W-:Y:S02]  /*0120*/  IADD3.X R19, R3, c[0x0][0x164], R0, P0, P1 ;  /* 0x0000590003137a10 */ /* 0x000fe400007e2400 */
[CC--:B------:R-:W-:Y:S01]  /*0130*/  LEA R2, P0, R6.reuse, R18.reuse, 0x1 ;  /* 0x0000001206027211 */ /* 0x0c0fe200078008ff */
[----:B------:R-:W-:Y:S01]  /*0140*/  IMAD R0, R13, 0x2, R5 ;  /* 0x000000020d007824 */ /* 0x000fe200078e0205 */
[-C--:B------:R-:W-:Y:S02]  /*0150*/  LEA R4, P1, R5, R18.reuse, 0x1 ;  /* 0x0000001205047211 */ /* 0x080fe400078208ff */
[-C--:B------:R-:W-:Y:S01]  /*0160*/  LEA.HI.X.SX32 R3, R6, R19.reuse, 0x1, P0 ;  /* 0x0000001306037211 */ /* 0x080fe200000f0eff */
[----:B------:R-:W-:Y:S01]  /*0170*/  IMAD R9, R13, 0x2, R0 ;  /* 0x000000020d097824 */ /* 0x000fe200078e0200 */
[CC--:B------:R-:W-:Y:S02]  /*0180*/  LEA R6, P0, R0.reuse, R18.reuse, 0x1 ;  /* 0x0000001200067211 */ /* 0x0c0fe400078008ff */
[-C--:B------:R-:W-:Y:S01]  /*0190*/  LEA.HI.X.SX32 R5, R5, R19.reuse, 0x1, P1 ;  /* 0x0000001305057211 */ /* 0x080fe200008f0eff */
[C---:B------:R-:W-:Y:S01]  /*01a0*/  IMAD R8, R13.reuse, 0x2, R9 ;  /* 0x000000020d087824 */ /* 0x040fe200078e0209 */
[-C--:B------:R-:W-:Y:S01]  /*01b0*/  LEA.HI.X.SX32 R7, R0, R19.reuse, 0x1, P0 ;  /* 0x0000001300077211 */ /* 0x080fe200000f0eff */
[----:B------:R0:W2:Y:S02]  /*01c0*/  LDG.E.U16 R16, [R2.64] ;  /* 0x0000000602107981 */ /* 0x0000a4000c1e1500 */
[C---:B------:R-:W-:Y:S01]  /*01d0*/  IMAD R0, R13.reuse, 0x2, R8 ;  /* 0x000000020d007824 */ /* 0x040fe200078e0208 */
[-C--:B------:R-:W-:Y:S01]  /*01e0*/  LEA R10, P0, R8, R18.reuse, 0x1 ;  /* 0x00000012080a7211 */ /* 0x080fe200078008ff */
[----:B------:R1:W3:Y:S02]  /*01f0*/  LDG.E.U16 R5, [R4.64] ;  /* 0x0000000604057981 */ /* 0x0002e4000c1e1500 */
[C---:B------:R-:W-:Y:S01]  /*0200*/  IMAD R15, R13.reuse, 0x2, R0 ;  /* 0x000000020d0f7824 */ /* 0x040fe200078e0200 */
[-C--:B------:R-:W-:Y:S01]  /*0210*/  LEA R12, P1, R0, R18.reuse, 0x1 ;  /* 0x00000012000c7211 */ /* 0x080fe200078208ff */
[----:B------:R4:W5:Y:S01]  /*0220*/  LDG.E.U16 R6, [R6.64] ;  /* 0x0000000606067981 */ /* 0x000962000c1e1500 */
[----:B------:R-:W-:Y:S01]  /*0230*/  LEA.HI.X.SX32 R11, R8, R19, 0x1, P0 ;  /* 0x00000013080b7211 */ /* 0x000fe200000f0eff */
[----:B0-----:R-:W-:Y:S01]  /*0240*/  IMAD R3, R13, 0x2, R15 ;  /* 0x000000020d037824 */ /* 0x001fe200078e020f */
[----:B------:R-:W-:-:S02]  /*0250*/  LEA R14, P2, R15, R18, 0x1 ;  /* 0x000000120f0e7211 */ /* 0x000fc400078408ff */
[-C--:B------:R-:W-:Y:S01]  /*0260*/  LEA.HI.X.SX32 R13, R0, R19.reuse, 0x1, P1 ;  /* 0x00000013000d7211 */ /* 0x080fe200008f0eff */
[----:B------:R0:W3:Y:S01]  /*0270*/  LDG.E.U16 R10, [R10.64] ;  /* 0x000000060a0a7981 */ /* 0x0000e2000c1e1500 */
[-C--:B------:R-:W-:Y:S02]  /*0280*/  LEA R8, P0, R9, R18.reuse, 0x1 ;  /* 0x0000001209087211 */ /* 0x080fe400078008ff */
[----:B------:R-:W-:Y:S01]  /*0290*/  LEA R2, P1, R3, R18, 0x1 ;  /* 0x0000001203027211 */ /* 0x000fe200078208ff */
[----:B------:R-:W5:Y:S01]  /*02a0*/  LDG.E.U16 R12, [R12.64] ;  /* 0x000000060c0c7981 */ /* 0x000f62000c1e1500 */
[-C--:B------:R-:W-:Y:S02]  /*02b0*/  LEA.HI.X.SX32 R15, R15, R19.reuse, 0x1, P2 ;  /* 0x000000130f0f7211 */ /* 0x080fe400010f0eff */
[-C--:B------:R-:W-:Y:S02]  /*02c0*/  LEA.HI.X.SX32 R9, R9, R19.reuse, 0x1, P0 ;  /* 0x0000001309097211 */ /* 0x080fe400000f0eff */
[----:B------:R-:W-:Y:S01]  /*02d0*/  LEA.HI.X.SX32 R3, R3, R19, 0x1, P1 ;  /* 0x0000001303037211 */ /* 0x000fe200008f0eff */
[----:B------:R-:W5:Y:S04]  /*02e0*/  LDG.E.U16 R14, [R14.64] ;  /* 0x000000060e0e7981 */ /* 0x000f68000c1e1500 */
[----:B------:R0:W5:Y:S04]  /*02f0*/  LDG.E.U16 R8, [R8.64] ;  /* 0x0000000608087981 */ /* 0x000168000c1e1500 */
[----:B------:R0:W5:Y:S01]  /*0300*/  LDG.E.U16 R2, [R2.64] ;  /* 0x0000000602027981 */ /* 0x000162000c1e1500 */
[----:B------:R-:W-:-:S02]  /*0310*/  LOP3.LUT R0, R22, 0xff, RZ, 0xc0, !PT ;  /* 0x000000ff16007812 */ /* 0x000fc400078ec0ff */
[----:B-1----:R-:W-:-:S03]  /*0320*/  SHF.R.S32.HI R4, RZ, 0x8, R22 ;  /* 0x00000008ff047819 */ /* 0x002fc60000011416 */
[----:B----4-:R-:W-:Y:S01]  /*0330*/  IMAD.SHL.U32 R7, R0, 0x2, RZ ;  /* 0x0000000200077824 */ /* 0x010fe200078e00ff */
[----:B------:R-:W-:-:S04]  /*0340*/  SGXT R4, R4, 0x1 ;  /* 0x000000010404781a */ /* 0x000fc80000000200 */
[----:B------:R-:W-:Y:S01]  /*0350*/  LOP3.LUT R7, R7, 0x210, R4, 0x78, !PT ;  /* 0x0000021007077812 */ /* 0x000fe200078e7804 */
[----:B0-----:R-:W-:-:S03]  /*0360*/  IMAD.SHL.U32 R3, R17, 0x100, RZ ;  /* 0x0000010011037824 */ /* 0x001fc600078e00ff */
[C---:B------:R-:W-:Y:S02]  /*0370*/  LOP3.LUT R0, R7.reuse, 0x20, RZ, 0x3c, !PT ;  /* 0x0000002007007812 */ /* 0x040fe400078e3cff */
[C---:B------:R-:W-:Y:S02]  /*0380*/  LOP3.LUT R11, R7.reuse, 0x40, RZ, 0x3c, !PT ;  /* 0x00000040070b7812 */ /* 0x040fe400078e3cff */
[----:B------:R-:W-:Y:S02]  /*0390*/  LOP3.LUT R9, R7, 0x60, RZ, 0x3c, !PT ;  /* 0x0000006007097812 */ /* 0x000fe400078e3cff */
[----:B------:R-:W-:-:S04]  /*03a0*/  IADD3 R124, R3, 0x100, RZ ;  /* 0x00000100037c7810 */ /* 0x000fc80007ffe0ff */
[----:B------:R-:W-:Y:S01]  /*03b0*/  ISETP.GE.AND P0, PT, R124, 0x1, PT ;  /* 0x000000017c00780c */ /* 0x000fe20003f06270 */
[----:B------:R-:W-:Y:S01]  /*03c0*/  IMAD.MOV.U32 R60, RZ, RZ, -0x800000 ;  /* 0xff800000ff3c7424 */ /* 0x000fe200078e00ff */
[----:B------:R-:W-:Y:S01]  /*03d0*/  CS2R R32, SRZ ;  /* 0x0000000000207805 */ /* 0x000fe2000001ff00 */
[----:B------:R-:W-:Y:S01]  /*03e0*/  IMAD.MOV.U32 R102, RZ, RZ, 0x3f800000 ;  /* 0x3f800000ff667424 */ /* 0x000fe200078e00ff */
[----:B------:R-:W-:Y:S01]  /*03f0*/  CS2R R34, SRZ ;  /* 0x0000000000227805 */ /* 0x000fe2000001ff00 */
[----:B------:R-:W-:Y:S01]  /*0400*/  IMAD.MOV.U32 R101, RZ, RZ, 0x3f800000 ;  /* 0x3f800000ff657424 */ /* 0x000fe200078e00ff */
[----:B------:R-:W-:Y:S01]  /*0410*/  CS2R R28, SRZ ;  /* 0x00000000001c7805 */ /* 0x000fe2000001ff00 */
[----:B------:R-:W-:Y:S01]  /*0420*/  IMAD.MOV.U32 R59, RZ, RZ, -0x800000 ;  /* 0xff800000ff3b7424 */ /* 0x000fe200078e00ff */
[----:B------:R-:W-:Y:S01]  /*0430*/  CS2R R30, SRZ ;  /* 0x00000000001e7805 */ /* 0x000fe2000001ff00 */
[C---:B------:R-:W-:Y:S01]  /*0440*/  LOP3.LUT R24, R22.reuse, 0x1e0, RZ, 0xc0, !PT ;  /* 0x000001e016187812 */ /* 0x040fe200078ec0ff */
[C---:B------:R-:W-:Y:S01]  /*0450*/  IMAD.SHL.U32 R20, R22.reuse, 0x2, RZ ;  /* 0x0000000216147824 */ /* 0x040fe200078e00ff */
[----:B------:R-:W-:Y:S01]  /*0460*/  LOP3.LUT R21, R22, 0x7, RZ, 0xc0, !PT ;  /* 0x0000000716157812 */ /* 0x000fe200078ec0ff */
[----:B--2---:R0:W-:Y:S04]  /*0470*/  STS.U16 [R7], R16 ;  /* 0x0000001007007388 */ /* 0x0041e80000000400 */
[----:B---3--:R0:W-:Y:S04]  /*0480*/  STS.U16 [R7+0x1000], R10 ;  /* 0x0010000a07007388 */ /* 0x0081e80000000400 */
[----:B------:R0:W-:Y:S04]  /*0490*/  STS.U16 [R0+0x400], R5 ;  /* 0x0004000500007388 */ /* 0x0001e80000000400 */
[----:B-----5:R0:W-:Y:S04]  /*04a0*/  STS.U16 [R0+0x1400], R12 ;  /* 0x0014000c00007388 */ /* 0x0201e80000000400 */
[----:B------:R0:W-:Y:S04]  /*04b0*/  STS.U16 [R11+0x800], R6 ;  /* 0x000800060b007388 */ /* 0x0001e80000000400 */
[----:B------:R0:W-:Y:S04]  /*04c0*/  STS.U16 [R11+0x1800], R14 ;  /* 0x0018000e0b007388 */ /* 0x0001e80000000400 */
[----:B------:R0:W-:Y:S04]  /*04d0*/  STS.U16 [R9+0xc00], R8 ;  /* 0x000c000809007388 */ /* 0x0001e80000000400 */
[----:B------:R0:W-:Y:S01]  /*04e0*/  STS.U16 [R9+0x1c00], R2 ;  /* 0x001c000209007388 */ /* 0x0001e20000000400 */
[----:B------:R-:W-:Y:S05]  /*04f0*/  @!P0 BRA `(.L_x_0) ;  /* 0x00003a0000008947 */ /* 0x000fea0003800000 */
[C---:B0-----:R-:W-:Y:S01]  /*0500*/  LOP3.LUT R2, R22.reuse, 0xf, RZ, 0xc0, !PT ;  /* 0x0000000f16027812 */ /* 0x041fe200078ec0ff */
[----:B------:R-:W-:Y:S01]  /*0510*/  IMAD R0, R23, c[0x0][0x1a0], RZ ;  /* 0x0000680017007a24 */ /* 0x000fe200078e02ff */
[----:B------:R-:W-:Y:S01]  /*0520*/  LOP3.LUT R11, R22, 0x10, RZ, 0xc0, !PT ;  /* 0x00000010160b7812 */ /* 0x000fe200078ec0ff */
[----:B------:R-:W-:Y:S01]  /*0530*/  IMAD.SHL.U32 R9, R21, 0x10, RZ ;  /* 0x0000001015097824 */ /* 0x000fe200078e00ff */
[----:B------:R-:W-:Y:S01]  /*0540*/  SHF.R.U32.HI R10, RZ, 0x2, R22 ;  /* 0x00000002ff0a7819 */ /* 0x000fe20000011616 */
[----:B------:R-:W-:Y:S01]  /*0550*/  IMAD R4, R2, c[0x0][0x1a8], RZ ;  /* 0x00006a0002047a24 */ /* 0x000fe200078e02ff */
[----:B------:R-:W-:Y:S01]  /*0560*/  SHF.R.U32.HI R8, RZ, 0x1, R24 ;  /* 0x00000001ff087819 */ /* 0x000fe20000011618 */
[----:B------:R-:W-:Y:S01]  /*0570*/  IMAD.SHL.U32 R2, R0, 0x2, RZ ;  /* 0x0000000200027824 */ /* 0x000fe200078e00ff */
[----:B------:R-:W-:Y:S01]  /*0580*/  LOP3.LUT R12, R9, 0x1e0, R22, 0x78, !PT ;  /* 0x000001e0090c7812 */ /* 0x000fe200078e7816 */
[----:B------:R-:W-:Y:S01]  /*0590*/  IMAD.SHL.U32 R5, R4, 0x2, RZ ;  /* 0x0000000204057824 */ /* 0x000fe200078e00ff */
[----:B------:R-:W-:Y:S01]  /*05a0*/  SGXT.U32 R10, R10, 0x3 ;  /* 0x000000030a0a781a */ /* 0x000fe20000000000 */
[----:B------:R-:W-:Y:S01]  /*05b0*/  IMAD.HI R0, R0, 0x2, RZ ;  /* 0x0000000200007827 */ /* 0x000fe200078e02ff */
[----:B------:R-:W-:Y:S01]  /*05c0*/  LOP3.LUT R12, R12, 0x10, R20, 0x78, !PT ;  /* 0x000000100c0c7812 */ /* 0x000fe200078e7814 */
[----:B------:R-:W-:Y:S01]  /*05d0*/  CS2R R32, SRZ ;  /* 0x0000000000207805 */ /* 0x000fe2000001ff00 */
[----:B------:R-:W-:Y:S01]  /*05e0*/  IADD3 R113, P0, P1, R5, c[0x0][0x168], R2 ;  /* 0x00005a0005717a10 */ /* 0x000fe2000791e002 */
[----:B------:R-:W-:Y:S01]  /*05f0*/  IMAD R2, R23, c[0x0][0x1b0], RZ ;  /* 0x00006c0017027a24 */ /* 0x000fe200078e02ff */
[----:B------:R-:W-:Y:S01]  /*0600*/  LOP3.LUT R5, R22, 0x7f, RZ, 0xc0, !PT ;  /* 0x0000007f16057812 */ /* 0x000fe200078ec0ff */
[----:B------:R-:W-:Y:S01]  /*0610*/  IMAD R13, R21, 0x2, R11 ;  /* 0x00000002150d7824 */ /* 0x000fe200078e020b */
[----:B------:R-:W-:Y:S01]  /*0620*/  LOP3.LUT R3, R3, R8, R10, 0xfe, !PT ;  /* 0x0000000803037212 */ /* 0x000fe200078efe0a */
[----:B------:R-:W-:Y:S01]  /*0630*/  IMAD.SHL.U32 R6, R2, 0x2, RZ ;  /* 0x0000000202067824 */ /* 0x000fe200078e00ff */
[----:B------:R-:W-:Y:S01]  /*0640*/  LOP3.LUT R125, R22, 0x3, RZ, 0xc0, !PT ;  /* 0x00000003167d7812 */ /* 0x000fe200078ec0ff */
[----:B------:R-:W-:Y:S01]  /*0650*/  IMAD R7, R5, c[0x0][0x1b4], RZ ;  /* 0x00006d0005077a24 */ /* 0x000fe200078e02ff */
[----:B------:R-:W-:Y:S01]  /*0660*/  CS2R R34, SRZ ;  /* 0x0000000000227805 */ /* 0x000fe2000001ff00 */
[----:B------:R-:W-:Y:S01]  /*0670*/  IMAD.HI R5, R4, 0x2, RZ ;  /* 0x0000000204057827 */ /* 0x000fe200078e02ff */
[----:B------:R-:W-:Y:S01]  /*0680*/  LEA.HI R4, R22, 0x20, RZ, 0x1c ;  /* 0x0000002016047811 */ /* 0x000fe200078fe0ff */
[----:B------:R-:W-:Y:S01]  /*0690*/  CS2R R28, SRZ ;  /* 0x00000000001c7805 */ /* 0x000fe2000001ff00 */
[----:B------:R-:W-:Y:S01]  /*06a0*/  CS2R R30, SRZ ;  /* 0x00000000001e7805 */ /* 0x000fe2000001ff00 */
[----:B------:R-:W-:Y:S01]  /*06b0*/  IMAD.SHL.U32 R9, R7, 0x2, RZ ;  /* 0x0000000207097824 */ /* 0x000fe200078e00ff */
[----:B------:R-:W-:Y:S01]  /*06c0*/  IADD3.X R15, R5, c[0x0][0x16c], R0, P0, P1 ;  /* 0x00005b00050f7a10 */ /* 0x000fe200007e2400 */
[----:B------:R-:W-:Y:S01]  /*06d0*/  IMAD.HI R2, R2, 0x2, RZ ;  /* 0x0000000202027827 */ /* 0x000fe200078e02ff */
[----:B------:R-:W-:Y:S01]  /*06e0*/  SHF.R.U32.HI R0, RZ, 0x7, R22 ;  /* 0x00000007ff007819 */ /* 0x000fe20000011616 */
[----:B------:R-:W-:Y:S01]  /*06f0*/  UMOV UR4, URZ ;  /* 0x0000003f00047c82 */ /* 0x000fe20008000000 */
[----:B------:R-:W-:Y:S01]  /*0700*/  IADD3 R9, P2, P3, R9, c[0x0][0x170], R6 ;  /* 0x00005c0009097a10 */ /* 0x000fe20007b5e006 */
[----:B------:R-:W-:Y:S01]  /*0710*/  IMAD.HI R7, R7, 0x2, RZ ;  /* 0x0000000207077827 */ /* 0x000fe200078e02ff */
[----:B------:R-:W-:Y:S01]  /*0720*/  SGXT.U32 R0, R0, 0x2 ;  /* 0x000000020000781a */ /* 0x000fe20000000000 */
[----:B------:R-:W-:Y:S01]  /*0730*/  UMOV UR5, URZ ;  /* 0x0000003f00057c82 */ /* 0x000fe20008000000 */
[----:B------:R-:W-:Y:S01]  /*0740*/  LEA.HI R5, R22, 0x60, RZ, 0x1c ;  /* 0x0000006016057811 */ /* 0x000fe200078fe0ff */
[----:B------:R-:W-:Y:S01]  /*0750*/  IMAD.U32 R120, R13, 0x100, R12 ;  /* 0x000001000d787824 */ /* 0x000fe200078e000c */
[----:B------:R-:W-:Y:S01]  /*0760*/  IADD3.X R13, R7, c[0x0][0x174], R2, P2, P3 ;  /* 0x00005d00070d7a10 */ /* 0x000fe200017e6402 */
[----:B------:R-:W-:Y:S01]  /*0770*/  IMAD R4, R4, c[0x0][0x1a4], RZ ;  /* 0x0000690004047a24 */ /* 0x000fe200078e02ff */
[--C-:B------:R-:W-:Y:S01]  /*0780*/  SHF.R.U32.HI R2, RZ, 0x4, R22.reuse ;  /* 0x00000004ff027819 */ /* 0x100fe20000011616 */
[----:B------:R-:W-:Y:S01]  /*0790*/  IMAD.MOV.U32 R19, RZ, RZ, c[0x0][0x1b8] ;  /* 0x00006e00ff137624 */ /* 0x000fe200078e00ff */
[----:B------:R-:W-:Y:S01]  /*07a0*/  SHF.R.S32.HI R7, RZ, 0x2, R22 ;  /* 0x00000002ff077819 */ /* 0x000fe20000011416 */
[----:B------:R-:W-:Y:S01]  /*07b0*/  IMAD R6, R0, c[0x0][0x1b8], RZ ;  /* 0x00006e0000067a24 */ /* 0x000fe200078e02ff */
[----:B------:R-:W-:Y:S01]  /*07c0*/  SGXT.U32 R2, R2, 0x5 ;  /* 0x000000050202781a */ /* 0x000fe20000000000 */
[----:B------:R-:W-:Y:S01]  /*07d0*/  IMAD.MOV.U32 R17, RZ, RZ, c[0x0][0x1a4] ;  /* 0x00006900ff117624 */ /* 0x000fe200078e00ff */
[----:B------:R-:W-:Y:S01]  /*07e0*/  SGXT R7, R7, 0x1 ;  /* 0x000000010707781a */ /* 0x000fe20000000200 */
[----:B------:R-:W-:Y:S01]  /*07f0*/  IMAD R5, R5, c[0x0][0x1a4], RZ ;  /* 0x0000690005057a24 */ /* 0x000fe200078e02ff */
[----:B------:R-:W-:Y:S01]  /*0800*/  LEA R116, P1, R4, R113, 0x1 ;  /* 0x0000007104747211 */ /* 0x000fe200078208ff */
[----:B------:R-:W-:Y:S01]  /*0810*/  IMAD R2, R2, c[0x0][0x1a4], RZ ;  /* 0x0000690002027a24 */ /* 0x000fe200078e02ff */
[----:B------:R-:W-:Y:S01]  /*0820*/  LOP3.LUT R8, R7, 0x90, RZ, 0xc0, !PT ;  /* 0x0000009007087812 */ /* 0x000fe200078ec0ff */
[----:B------:R-:W-:Y:S01]  /*0830*/  IMAD R7, R19, 0x4, R6 ;  /* 0x0000000413077824 */ /* 0x000fe200078e0206 */
[----:B------:R-:W-:Y:S01]  /*0840*/  LEA.HI.X.SX32 R117, R4, R15, 0x1, P1 ;  /* 0x0000000f04757211 */ /* 0x000fe200008f0eff */
[----:B------:R-:W-:Y:S01]  /*0850*/  IMAD R0, R17, 0x40, R2 ;  /* 0x0000004011007824 */ /* 0x000fe200078e0202 */
[----:B------:R-:W-:Y:S01]  /*0860*/  LEA R118, P0, R2, R113, 0x1 ;  /* 0x0000007102767211 */ /* 0x000fe200078008ff */
[----:B------:R-:W-:Y:S01]  /*0870*/  IMAD R8, R125, 0x20, R8 ;  /* 0x000000207d087824 */ /* 0x000fe200078e0208 */
[----:B------:R-:W-:Y:S01]  /*0880*/  LEA R108, P1, R7, R9, 0x1 ;  /* 0x00000009076c7211 */ /* 0x000fe200078208ff */
[----:B------:R-:W-:Y:S01]  /*0890*/  IMAD.MOV.U32 R102, RZ, RZ, 0x3f800000 ;  /* 0x3f800000ff667424 */ /* 0x000fe200078e00ff */
[----:B------:R-:W-:Y:S01]  /*08a0*/  LEA R114, P2, R0, R113, 0x1 ;  /* 0x0000007100727211 */ /* 0x000fe200078408ff */
[----:B------:R-:W-:Y:S01]  /*08b0*/  IMAD.MOV.U32 R82, RZ, RZ, -0x800000 ;  /* 0xff800000ff527424 */ /* 0x000fe200078e00ff */
[----:B------:R-:W-:Y:S01]  /*08c0*/  LOP3.LUT R10, R8, 0x10, R20, 0x78, !PT ;  /* 0x00000010080a7812 */ /* 0x000fe200078e7814 */
[----:B------:R-:W-:Y:S01]  /*08d0*/  IMAD R8, R19, 0x4, R7 ;  /* 0x0000000413087824 */ /* 0x000fe200078e0207 */
[----:B------:R-:W-:Y:S01]  /*08e0*/  LEA.HI.X.SX32 R119, R2, R15, 0x1, P0 ;  /* 0x0000000f02777211 */ /* 0x000fe200000f0eff */
[----:B------:R-:W-:Y:S01]  /*08f0*/  IMAD.MOV.U32 R83, RZ, RZ, -0x800000 ;  /* 0xff800000ff537424 */ /* 0x000fe200078e00ff */
[----:B------:R-:W-:Y:S01]  /*0900*/  LEA R110, P0, R6, R9, 0x1 ;  /* 0x00000009066e7211 */ /* 0x000fe200078008ff */
[----:B------:R-:W-:Y:S01]  /*0910*/  IMAD R4, R11, 0x10, R10 ;  /* 0x000000100b047824 */ /* 0x000fe200078e020a */
[----:B------:R-:W-:Y:S01]  /*0920*/  LEA.HI.X.SX32 R109, R7, R13, 0x1, P1 ;  /* 0x0000000d076d7211 */ /* 0x000fe200008f0eff */
[----:B------:R-:W-:Y:S01]  /*0930*/  IMAD.MOV.U32 R101, RZ, RZ, 0x3f800000 ;  /* 0x3f800000ff657424 */ /* 0x000fe200078e00ff */
[----:B------:R-:W-:-:S02]  /*0940*/  SHF.R.S32.HI R7, RZ, 0x6, R22 ;  /* 0x00000006ff077819 */ /* 0x000fc40000011416 */
[----:B------:R-:W-:Y:S02]  /*0950*/  LOP3.LUT R2, R22, 0x180, RZ, 0xc0, !PT ;  /* 0x0000018016027812 */ /* 0x000fe400078ec0ff */
[----:B------:R-:W-:Y:S01]  /*0960*/  LEA.HI.X.SX32 R115, R0, R15, 0x1, P2 ;  /* 0x0000000f00737211 */ /* 0x000fe200010f0eff */
[----:B------:R-:W-:Y:S01]  /*0970*/  IMAD R0, R19, 0x4, R8 ;  /* 0x0000000413007824 */ /* 0x000fe200078e0208 */
[----:B------:R-:W-:Y:S02]  /*0980*/  LEA R112, P3, R5, R113, 0x1 ;  /* 0x0000007105707211 */ /* 0x000fe400078608ff */
[----:B------:R-:W-:Y:S01]  /*0990*/  LEA.HI.X.SX32 R111, R6, R13, 0x1, P0 ;  /* 0x0000000d066f7211 */ /* 0x000fe200000f0eff */
[----:B------:R-:W-:Y:S01]  /*09a0*/  IMAD R6, R21, 0x110, RZ ;  /* 0x0000011015067824 */ /* 0x000fe200078e02ff */
[----:B------:R-:W-:Y:S02]  /*09b0*/  SGXT R7, R7, 0x1 ;  /* 0x000000010707781a */ /* 0x000fe40000000200 */
[----:B------:R-:W-:-:S02]  /*09c0*/  SHF.R.U32.HI R2, RZ, 0x3, R2 ;  /* 0x00000003ff027819 */ /* 0x000fc40000011602 */
[----:B------:R-:W-:Y:S01]  /*09d0*/  LEA.HI.X.SX32 R113, R5, R15, 0x1, P3 ;  /* 0x0000000f05717211 */ /* 0x000fe200018f0eff */
[----:B------:R-:W-:Y:S01]  /*09e0*/  IMAD.MOV.U32 R5, RZ, RZ, RZ ;  /* 0x000000ffff057224 */ /* 0x000fe200078e00ff */
[-C--:B------:R-:W-:Y:S02]  /*09f0*/  LEA R104, P3, R0, R9.reuse, 0x1 ;  /* 0x0000000900687211 */ /* 0x080fe400078608ff */
[----:B------:R-:W-:Y:S02]  /*0a00*/  LEA R106, P2, R8, R9, 0x1 ;  /* 0x00000009086a7211 */ /* 0x000fe400078408ff */
[--C-:B------:R-:W-:Y:S02]  /*0a10*/  LOP3.LUT R6, R6, 0x30, R20.reuse, 0x78, !PT ;  /* 0x0000003006067812 */ /* 0x100fe400078e7814 */
[----:B------:R-:W-:Y:S02]  /*0a20*/  LOP3.LUT R7, R7, 0x90, RZ, 0xc0, !PT ;  /* 0x0000009007077812 */ /* 0x000fe400078ec0ff */
[----:B------:R-:W-:-:S02]  /*0a30*/  LOP3.LUT R96, R2, 0x3fe, R20, 0x78, !PT ;  /* 0x000003fe02607812 */ /* 0x000fc400078e7814 */
[-C--:B------:R-:W-:Y:S01]  /*0a40*/  LEA.HI.X.SX32 R105, R0, R13.reuse, 0x1, P3 ;  /* 0x0000000d00697211 */ /* 0x080fe200018f0eff */
[----:B------:R-:W-:Y:S01]  /*0a50*/  IMAD.MOV.U32 R0, RZ, RZ, RZ ;  /* 0x000000ffff007224 */ /* 0x000fe200078e00ff */
[----:B------:R-:W-:Y:S02]  /*0a60*/  LEA.HI.X.SX32 R107, R8, R13, 0x1, P2 ;  /* 0x0000000d086b7211 */ /* 0x000fe400010f0eff */
[----:B------:R-:W-:Y:S02]  /*0a70*/  LOP3.LUT R121, R6, 0x40, RZ, 0x3c, !PT ;  /* 0x0000004006797812 */ /* 0x000fe400078e3cff */
[----:B------:R-:W-:Y:S02]  /*0a80*/  LOP3.LUT R7, R7, 0x37e, R20, 0x78, !PT ;  /* 0x0000037e07077812 */ /* 0x000fe400078e7814 */
[----:B------:R-:W-:Y:S02]  /*0a90*/  LOP3.LUT R103, R3, 0x8, RZ, 0xfc, !PT ;  /* 0x0000000803677812 */ /* 0x000fe400078efcff */
[----:B------:R-:W-:-:S02]  /*0aa0*/  LOP3.LUT R122, R96, 0x40, RZ, 0x3c, !PT ;  /* 0x00000040607a7812 */ /* 0x000fc400078e3cff */
.L_x_1:
[----:B------:R-:W-:-:S04]  /*0ab0*/  IMAD.WIDE R8, R5, 0x2, R118 ;  /* 0x0000000205087825 */ /* 0x000fc800078e0276 */
[C---:B------:R-:W-:Y:S02]  /*0ac0*/  IMAD.WIDE R10, R5.reuse, 0x2, R116 ;  /* 0x00000002050a7825 */ /* 0x040fe400078e0274 */
[----:B------:R-:W2:Y:S02]  /*0ad0*/  LDG.E.U16 R8, [R8.64] ;  /* 0x0000000608087981 */ /* 0x000ea4000c1e1500 */
[C---:B------:R-:W-:Y:S02]  /*0ae0*/  IMAD.WIDE R12, R5.reuse, 0x2, R114 ;  /* 0x00000002050c7825 */ /* 0x040fe400078e0272 */
[----:B------:R-:W3:Y:S02]  /*0af0*/  LDG.E.U16 R10, [R10.64] ;  /* 0x000000060a0a7981 */ /* 0x000ee4000c1e1500 */
[----:B------:R-:W-:Y:S02]  /*0b00*/  IMAD.WIDE R14, R5, 0x2, R112 ;  /* 0x00000002050e7825 */ /* 0x000fe400078e0270 */
[----:B------:R-:W4:Y:S04]  /*0b10*/  LDG.E.U16 R2, [R12.64] ;  /* 0x000000060c027981 */ /* 0x000f28000c1e1500 */
[----:B------:R-:W5:Y:S04]  /*0b20*/  LDG.E.U16 R16, [R14.64] ;  /* 0x000000060e107981 */ /* 0x000f68000c1e1500 */
[----:B------:R-:W-:Y:S01]  /*0b30*/  BAR.SYNC.DEFER_BLOCKING 0x0 ;  /* 0x0000000000007b1d */ /* 0x000fe20000010000 */
[----:B------:R-:W-:-:S04]  /*0b40*/  LEA R53, P0, R125, UR4, 0x1 ;  /* 0x000000047d357c11 */ /* 0x000fc8000f8008ff */
[C---:B------:R-:W-:Y:S01]  /*0b50*/  LOP3.LUT R18, R53.reuse, 0x70, RZ, 0xfc, !PT ;  /* 0x0000007035127812 */ /* 0x040fe200078efcff */
[----:B------:R-:W-:Y:S01]  /*0b60*/  IMAD.X R85, RZ, RZ, UR5, P0 ;  /* 0x00000005ff557e24 */ /* 0x000fe200080e06ff */
[C---:B------:R-:W-:Y:S02]  /*0b70*/  LOP3.LUT R20, R53.reuse, 0x71, RZ, 0xfc, !PT ;  /* 0x0000007135147812 */ /* 0x040fe400078efcff */
[C---:B------:R-:W-:Y:S02]  /*0b80*/  ISETP.GT.U32.AND P6, PT, R18.reuse, R3, PT ;  /* 0x000000031200720c */ /* 0x040fe40003fc4070 */
[----:B------:R-:W-:Y:S02]  /*0b90*/  ISETP.GT.U32.AND P1, PT, R18, R103, PT ;  /* 0x000000671200720c */ /* 0x000fe40003f24070 */
[----:B------:R-:W-:Y:S02]  /*0ba0*/  LOP3.LUT R18, R53, 0x79, RZ, 0xfc, !PT ;  /* 0x0000007935127812 */ /* 0x000fe400078efcff */
[----:B------:R-:W-:-:S02]  /*0bb0*/  ISETP.GT.U32.AND.EX P6, PT, R85, RZ, PT, P6 ;  /* 0x000000ff5500720c */ /* 0x000fc40003fc4160 */
[-C--:B------:R-:W-:Y:S02]  /*0bc0*/  ISETP.GT.U32.AND P5, PT, R20, R3.reuse, PT ;  /* 0x000000031400720c */ /* 0x080fe40003fa4070 */
[----:B------:R-:W-:Y:S02]  /*0bd0*/  ISETP.GT.U32.AND P3, PT, R18, R3, PT ;  /* 0x000000031200720c */ /* 0x000fe40003f64070 */
[----:B------:R-:W-:Y:S02]  /*0be0*/  ISETP.GT.U32.AND P4, PT, R20, R103, PT ;  /* 0x000000671400720c */ /* 0x000fe40003f84070 */
[----:B------:R-:W-:Y:S02]  /*0bf0*/  SEL R59, RZ, 0x7fff8, !P6 ;  /* 0x0007fff8ff3b7807 */ /* 0x000fe40007000000 */
[C---:B------:R-:W-:Y:S02]  /*0c00*/  ISETP.GT.U32.AND.EX P1, PT, R85.reuse, RZ, PT, P1 ;  /* 0x000000ff5500720c */ /* 0x040fe40003f24110 */
[----:B------:R-:W-:-:S02]  /*0c10*/  ISETP.GT.U32.AND.EX P5, PT, R85, RZ, PT, P5 ;  /* 0x000000ff5500720c */ /* 0x000fc40003fa4150 */
[C---:B------:R-:W-:Y:S02]  /*0c20*/  ISETP.GT.U32.AND.EX P3, PT, R85.reuse, RZ, PT, P3 ;  /* 0x000000ff5500720c */ /* 0x040fe40003f64130 */
[----:B------:R-:W-:Y:S02]  /*0c30*/  ISETP.GT.U32.AND.EX P4, PT, R85, RZ, PT, P4 ;  /* 0x000000ff5500720c */ /* 0x000fe40003f84140 */
[----:B------:R-:W-:Y:S02]  /*0c40*/  SEL R73, RZ, 0x1fffe, !P1 ;  /* 0x0001fffeff497807 */ /* 0x000fe40004800000 */
[----:B------:R-:W-:Y:S02]  /*0c50*/  SEL R62, RZ, 0x4, !P5 ;  /* 0x00000004ff3e7807 */ /* 0x000fe40006800000 */
[----:B------:R-:W-:Y:S02]  /*0c60*/  SEL R56, RZ, 0x4, !P3 ;  /* 0x00000004ff387807 */ /* 0x000fe40005800000 */
[----:B------:R-:W-:-:S02]  /*0c70*/  SEL R78, RZ, 0x1, !P4 ;  /* 0x00000001ff4e7807 */ /* 0x000fc40006000000 */
[----:B------:R-:W-:Y:S02]  /*0c80*/  ISETP.GT.U32.AND P0, PT, R18, R103, PT ;  /* 0x000000671200720c */ /* 0x000fe40003f04070 */
[----:B------:R-:W-:Y:S01]  /*0c90*/  LOP3.LUT R72, R53, 0x40, RZ, 0xfc, !PT ;  /* 0x0000004035487812 */ /* 0x000fe200078efcff */
[----:B------:R-:W-:Y:S01]  /*0ca0*/  IMAD.IADD R78, R78, 0x1, R73 ;  /* 0x000000014e4e7824 */ /* 0x000fe200078e0249 */
[----:B------:R-:W-:-:S04]  /*0cb0*/  ISETP.GT.U32.AND.EX P0, PT, R85, RZ, PT, P0 ;  /* 0x000000ff5500720c */ /* 0x000fc80003f04100 */
[----:B------:R-:W-:Y:S01]  /*0cc0*/  LOP3.LUT R78, R78, 0x3, RZ, 0xc0, !PT ;  /* 0x000000034e4e7812 */ /* 0x000fe200078ec0ff */
[----:B--2---:R0:W-:Y:S04]  /*0cd0*/  STS.U16 [R7+0x2000], R8 ;  /* 0x0020000807007388 */ /* 0x0041e80000000400 */
[----:B---3--:R-:W-:Y:S04]  /*0ce0*/  STS.U16 [R7+0x2400], R10 ;  /* 0x0024000a07007388 */ /* 0x008fe80000000400 */
[----:B----4-:R1:W-:Y:S04]  /*0cf0*/  STS.U16 [R7+0x2800], R2 ;  /* 0x0028000207007388 */ /* 0x0103e80000000400 */
[----:B-----5:R-:W-:Y:S04]  /*0d00*/  STS.U16 [R7+0x2c00], R16 ;  /* 0x002c001007007388 */ /* 0x020fe80000000400 */
[----:B------:R-:W-:Y:S06]  /*0d10*/  BAR.SYNC.DEFER_BLOCKING 0x0 ;  /* 0x0000000000007b1d */ /* 0x000fec0000010000 */
[----:B------:R-:W-:Y:S04]  /*0d20*/  LDSM.16.MT88.4 R24, [R120] ;  /* 0x000000007818783b */ /* 0x000fe80000004200 */
[----:B------:R-:W2:Y:S01]  /*0d30*/  LDSM.16.M88.4 R12, [R4+0x2200] ;  /* 0x00220000040c783b */ /* 0x000ea20000000200 */
[----:B0-----:R-:W-:-:S03]  /*0d40*/  LOP3.LUT R8, R53, 0x78, RZ, 0xfc, !PT ;  /* 0x0000007835087812 */ /* 0x001fc600078efcff */
[----:B------:R-:W0:Y:S01]  /*0d50*/  LDSM.16.M88.4 R48, [R4+0x2400] ;  /* 0x002400000430783b */ /* 0x000e220000000200 */
[C---:B------:R-:W-:Y:S02]  /*0d60*/  ISETP.GT.U32.AND P2, PT, R8.reuse, R3, PT ;  /* 0x000000030800720c */ /* 0x040fe40003f44070 */
[----:B------:R-:W-:Y:S01]  /*0d70*/  ISETP.GT.U32.AND P6, PT, R8, R103, PT ;  /* 0x000000670800720c */ /* 0x000fe20003fc4070 */
[----:B------:R-:W3:Y:S01]  /*0d80*/  LDSM.16.M88.4 R36, [R4+0x2600] ;  /* 0x002600000424783b */ /* 0x000ee20000000200 */
[C---:B-1----:R-:W-:Y:S02]  /*0d90*/  LOP3.LUT R2, R53.reuse, 0x60, RZ, 0xfc, !PT ;  /* 0x0000006035027812 */ /* 0x042fe400078efcff */
[----:B------:R-:W-:Y:S02]  /*0da0*/  LOP3.LUT R8, R53, 0x61, RZ, 0xfc, !PT ;  /* 0x0000006135087812 */ /* 0x000fe400078efcff */
[-C--:B------:R-:W-:Y:S02]  /*0db0*/  ISETP.GT.U32.AND P1, PT, R2, R3.reuse, PT ;  /* 0x000000030200720c */ /* 0x080fe40003f24070 */
[----:B------:R-:W-:-:S02]  /*0dc0*/  ISETP.GT.U32.AND P5, PT, R8, R3, PT ;  /* 0x000000030800720c */ /* 0x000fc40003fa4070 */
[-C--:B------:R-:W-:Y:S02]  /*0dd0*/  ISETP.GT.U32.AND P3, PT, R8, R103.reuse, PT ;  /* 0x000000670800720c */ /* 0x080fe40003f64070 */
[----:B------:R-:W-:Y:S02]  /*0de0*/  ISETP.GT.U32.AND P4, PT, R2, R103, PT ;  /* 0x000000670200720c */ /* 0x000fe40003f84070 */
[C---:B------:R-:W-:Y:S02]  /*0df0*/  ISETP.GT.U32.AND.EX P2, PT, R85.reuse, RZ, PT, P2 ;  /* 0x000000ff5500720c */ /* 0x040fe40003f44120 */
[----:B------:R-:W-:Y:S02]  /*0e00*/  ISETP.GT.U32.AND.EX P6, PT, R85, RZ, PT, P6 ;  /* 0x000000ff5500720c */ /* 0x000fe40003fc4160 */
[----:B------:R-:W-:Y:S02]  /*0e10*/  LOP3.LUT R2, R53, 0x69, RZ, 0xfc, !PT ;  /* 0x0000006935027812 */ /* 0x000fe400078efcff */
[----:B------:R-:W-:-:S02]  /*0e20*/  ISETP.GT.U32.AND.EX P1, PT, R85, RZ, PT, P1 ;  /* 0x000000ff5500720c */ /* 0x000fc40003f24110 */
[----:B------:R-:W-:Y:S02]  /*0e30*/  SEL R57, RZ, 0x7fff8, !P2 ;  /* 0x0007fff8ff397807 */ /* 0x000fe40005000000 */
[----:B------:R-:W-:Y:S02]  /*0e40*/  SEL R77, RZ, 0x1fffe, !P6 ;  /* 0x0001fffeff4d7807 */ /* 0x000fe40007000000 */
[C---:B------:R-:W-:Y:S02]  /*0e50*/  ISETP.GT.U32.AND P2, PT, R2.reuse, R3, PT ;  /* 0x000000030200720c */ /* 0x040fe40003f44070 */
[----:B------:R-:W-:Y:S01]  /*0e60*/  ISETP.GT.U32.AND P6, PT, R2, R103, PT ;  /* 0x000000670200720c */ /* 0x000fe20003fc4070 */
[----:B--2---:R-:W-:Y:S01]  /*0e70*/  HMMA.16816.F32 R8, R24, R12, RZ ;  /* 0x0000000c1808723c */ /* 0x004fe200000018ff */
[C---:B------:R-:W-:Y:S02]  /*0e80*/  ISETP.GT.U32.AND.EX P4, PT, R85.reuse, RZ, PT, P4 ;  /* 0x000000ff5500720c */ /* 0x040fe40003f84140 */
[----:B------:R-:W-:-:S02]  /*0e90*/  ISETP.GT.U32.AND.EX P3, PT, R85, RZ, PT, P3 ;  /* 0x000000ff5500720c */ /* 0x000fc40003f64130 */
[C---:B------:R-:W-:Y:S02]  /*0ea0*/  LOP3.LUT R2, R53.reuse, 0x68, RZ, 0xfc, !PT ;  /* 0x0000006835027812 */ /* 0x040fe400078efcff */
[----:B------:R-:W-:Y:S02]  /*0eb0*/  SEL R54, RZ, 0x7fff8, !P1 ;  /* 0x0007fff8ff367807 */ /* 0x000fe40004800000 */
[----:B------:R-:W-:Y:S02]  /*0ec0*/  IADD3 R52, P1, R53, 0x8, RZ ;  /* 0x0000000835347810 */ /* 0x000fe40007f3e0ff */
[----:B------:R-:W-:Y:S02]  /*0ed0*/  SEL R58, RZ, 0x1fffe, !P4 ;  /* 0x0001fffeff3a7807 */ /* 0x000fe40006000000 */
[----:B------:R-:W-:Y:S02]  /*0ee0*/  SEL R63, RZ, 0x1, !P3 ;  /* 0x00000001ff3f7807 */ /* 0x000fe40005800000 */
[----:B------:R-:W-:-:S02]  /*0ef0*/  ISETP.GT.U32.AND.EX P2, PT, R85, RZ, PT, P2 ;  /* 0x000000ff5500720c */ /* 0x000fc40003f44120 */
[----:B------:R-:W-:Y:S02]  /*0f00*/  IADD3 R12, P4, R53, 0x10, RZ ;  /* 0x00000010350c7810 */ /* 0x000fe40007f9e0ff */
[-C--:B------:R-:W-:Y:S02]  /*0f10*/  ISETP.GT.U32.AND P3, PT, R2, R3.reuse, PT ;  /* 0x000000030200720c */ /* 0x080fe40003f64070 */
[C---:B------:R-:W-:Y:S01]  /*0f20*/  ISETP.GT.U32.AND.EX P6, PT, R85.reuse, RZ, PT, P6 ;  /* 0x000000ff5500720c */ /* 0x040fe20003fc4160 */
[----:B------:R-:W-:Y:S01]  /*0f30*/  IMAD.X R88, RZ, RZ, R85, P1 ;  /* 0x000000ffff587224 */ /* 0x000fe200008e0655 */
[----:B------:R-:W-:Y:S02]  /*0f40*/  SEL R60, RZ, 0x4, !P2 ;  /* 0x00000004ff3c7807 */ /* 0x000fe40005000000 */
[----:B------:R-:W-:Y:S02]  /*0f50*/  ISETP.GT.U32.AND.EX P5, PT, R85, RZ, PT, P5 ;  /* 0x000000ff5500720c */ /* 0x000fe40003fa4150 */
[----:B------:R-:W-:-:S02]  /*0f60*/  ISETP.GT.U32.AND P1, PT, R12, R3, PT ;  /* 0x000000030c00720c */ /* 0x000fc40003f24070 */
[----:B------:R-:W-:Y:S02]  /*0f70*/  ISETP.GT.U32.AND P2, PT, R12, R103, PT ;  /* 0x000000670c00720c */ /* 0x000fe40003f44070 */
[----:B------:R-:W-:Y:S01]  /*0f80*/  SEL R75, RZ, 0x1, !P6 ;  /* 0x00000001ff4b7807 */ /* 0x000fe20007000000 */
[----:B------:R-:W-:Y:S01]  /*0f90*/  HMMA.16816.F32 R12, R24, R14, RZ ;  /* 0x0000000e180c723c */ /* 0x000fe200000018ff */
[----:B------:R-:W-:Y:S02]  /*0fa0*/  ISETP.GT.U32.AND.EX P3, PT, R85, RZ, PT, P3 ;  /* 0x000000ff5500720c */ /* 0x000fe40003f64130 */
[----:B------:R-:W-:Y:S01]  /*0fb0*/  IADD3 R16, P6, R53, 0x11, RZ ;  /* 0x0000001135107810 */ /* 0x000fe20007fde0ff */
[----:B------:R-:W-:Y:S01]  /*0fc0*/  IMAD.X R17, RZ, RZ, R85, P4 ;  /* 0x000000ffff117224 */ /* 0x000fe200020e0655 */
[----:B------:R-:W-:Y:S02]  /*0fd0*/  SEL R55, RZ, 0x4, !P5 ;  /* 0x00000004ff377807 */ /* 0x000fe40006800000 */
[----:B------:R-:W-:-:S02]  /*0fe0*/  SEL R61, RZ, 0x7fff8, !P3 ;  /* 0x0007fff8ff3d7807 */ /* 0x000fc40005800000 */
[----:B------:R-:W-:Y:S02]  /*0ff0*/  ISETP.GT.U32.AND P5, PT, R2, R103, PT ;  /* 0x000000670200720c */ /* 0x000fe40003fa4070 */
[C---:B------:R-:W-:Y:S02]  /*1000*/  ISETP.GT.U32.AND P4, PT, R16.reuse, R3, PT ;  /* 0x000000031000720c */ /* 0x040fe40003f84070 */
[----:B------:R-:W-:Y:S01]  /*1010*/  ISETP.GT.U32.AND P3, PT, R16, R103, PT ;  /* 0x000000671000720c */ /* 0x000fe20003f64070 */
[----:B------:R-:W-:Y:S01]  /*1020*/  IMAD.X R16, RZ, RZ, R85, P6 ;  /* 0x000000ffff107224 */ /* 0x000fe200030e0655 */
[----:B------:R-:W-:Y:S01]  /*1030*/  ISETP.GT.U32.AND.EX P5, PT, R85, RZ, PT, P5 ;  /* 0x000000ff5500720c */ /* 0x000fe20003fa4150 */
[----:B------:R-:W-:Y:S01]  /*1040*/  FMUL R8, R8, c[0x0][0x188] ;  /* 0x0000620008087a20 */ /* 0x000fe20000400000 */
[----:B------:R-:W-:Y:S01]  /*1050*/  ISETP.GT.U32.AND.EX P1, PT, R17, RZ, PT, P1 ;  /* 0x000000ff1100720c */ /* 0x000fe20003f24110 */
[----:B------:R-:W-:Y:S01]  /*1060*/  FMUL R9, R9, c[0x0][0x188] ;  /* 0x0000620009097a20 */ /* 0x000fe20000400000 */
[----:B------:R-:W-:Y:S01]  /*1070*/  ISETP.GT.U32.AND.EX P4, PT, R16, RZ, PT, P4 ;  /* 0x000000ff1000720c */ /* 0x000fe20003f84140 */
[----:B------:R-:W-:Y:S01]  /*1080*/  FMUL R11, R11, c[0x0][0x188] ;  /* 0x000062000b0b7a20 */ /* 0x000fe20000400000 */
[----:B------:R-:W-:Y:S01]  /*1090*/  SEL R76, RZ, 0x1fffe, !P5 ;  /* 0x0001fffeff4c7807 */ /* 0x000fe20006800000 */
[----:B0-----:R-:W-:Y:S01]  /*10a0*/  HMMA.16816.F32 R40, R24, R48, RZ ;  /* 0x000000301828723c */ /* 0x001fe200000018ff */
[----:B------:R-:W-:-:S02]  /*10b0*/  IADD3 R2, P5, R53, 0x18, RZ ;  /* 0x0000001835027810 */ /* 0x000fc40007fbe0ff */
[----:B------:R-:W-:Y:S02]  /*10c0*/  FSEL R86, R8, -INF , !P1 ;  /* 0xff80000008567808 */ /* 0x000fe40004800000 */
[----:B------:R-:W-:Y:S02]  /*10d0*/  ISETP.GT.U32.AND.EX P3, PT, R16, RZ, PT, P3 ;  /* 0x000000ff1000720c */ /* 0x000fe40003f64130 */
[----:B------:R-:W-:Y:S02]  /*10e0*/  FSEL R93, R9, -INF , !P4 ;  /* 0xff800000095d7808 */ /* 0x000fe40006000000 */
[----:B------:R-:W-:Y:S01]  /*10f0*/  IADD3 R8, P4, R53, 0x19, RZ ;  /* 0x0000001935087810 */ /* 0x000fe20007f9e0ff */
[----:B------:R-:W-:Y:S01]  /*1100*/  IMAD.X R9, RZ, RZ, R85, P5 ;  /* 0x000000ffff097224 */ /* 0x000fe200028e0655 */
[----:B------:R-:W-:Y:S02]  /*1110*/  FSEL R23, R11, -INF , !P3 ;  /* 0xff8000000b177808 */ /* 0x000fe40005800000 */
[----:B------:R-:W-:-:S02]  /*1120*/  ISETP.GT.U32.AND P5, PT, R8, R3, PT ;  /* 0x000000030800720c */ /* 0x000fc40003fa4070 */
[-C--:B------:R-:W-:Y:S01]  /*1130*/  ISETP.GT.U32.AND P3, PT, R8, R103.reuse, PT ;  /* 0x000000670800720c */ /* 0x080fe20003f64070 */
[----:B------:R-:W-:Y:S01]  /*1140*/  IMAD.X R8, RZ, RZ, R85, P4 ;  /* 0x000000ffff087224 */ /* 0x000fe200020e0655 */
[----:B------:R-:W-:Y:S01]  /*1150*/  ISETP.GT.U32.AND.EX P2, PT, R17, RZ, PT, P2 ;  /* 0x000000ff1100720c */ /* 0x000fe20003f44120 */
[----:B------:R-:W-:Y:S01]  /*1160*/  FMUL R10, R10, c[0x0][0x188] ;  /* 0x000062000a0a7a20 */ /* 0x000fe20000400000 */
[----:B------:R-:W-:Y:S01]  /*1170*/  ISETP.GT.U32.AND P1, PT, R2, R103, PT ;  /* 0x000000670200720c */ /* 0x000fe20003f24070 */
[----:B------:R-:W-:Y:S01]  /*1180*/  FMUL R13, R13, c[0x0][0x188] ;  /* 0x000062000d0d7a20 */ /* 0x000fe20000400000 */
[----:B------:R-:W-:Y:S01]  /*1190*/  ISETP.GT.U32.AND.EX P5, PT, R8, RZ, PT, P5 ;  /* 0x000000ff0800720c */ /* 0x000fe20003fa4150 */
[----:B------:R-:W-:Y:S01]  /*11a0*/  HMMA.16816.F32 R48, R24, R50, RZ ;  /* 0x000000321830723c */ /* 0x000fe200000018ff */
[----:B------:R-:W-:Y:S01]  /*11b0*/  ISETP.GT.U32.AND P6, PT, R2, R3, PT ;  /* 0x000000030200720c */ /* 0x000fe20003fc4070 */
[----:B------:R-:W-:Y:S01]  /*11c0*/  FMUL R18, R14, c[0x0][0x188] ;  /* 0x000062000e127a20 */ /* 0x000fe20000400000 */
[----:B------:R-:W-:Y:S01]  /*11d0*/  FSEL R64, R10, -INF , !P2 ;  /* 0xff8000000a407808 */ /* 0x000fe20005000000 */
[----:B------:R-:W-:Y:S01]  /*11e0*/  FMUL R15, R15, c[0x0][0x188] ;  /* 0x000062000f0f7a20 */ /* 0x000fe20000400000 */
[----:B------:R-:W-:-:S02]  /*11f0*/  IADD3 R2, P2, R53, 0x20, RZ ;  /* 0x0000002035027810 */ /* 0x000fc40007f5e0ff */
[----:B------:R-:W-:Y:S02]  /*1200*/  ISETP.GT.U32.AND.EX P1, PT, R9, RZ, PT, P1 ;  /* 0x000000ff0900720c */ /* 0x000fe40003f24110 */
[----:B------:R-:W-:Y:S02]  /*1210*/  ISETP.GT.U32.AND.EX P3, PT, R8, RZ, PT, P3 ;  /* 0x000000ff0800720c */ /* 0x000fe40003f64130 */
[----:B------:R-:W-:Y:S02]  /*1220*/  FSEL R14, R13, -INF , !P5 ;  /* 0xff8000000d0e7808 */ /* 0x000fe40006800000 */
[----:B------:R-:W-:Y:S01]  /*1230*/  IADD3 R8, P5, R53, 0x21, RZ ;  /* 0x0000002135087810 */ /* 0x000fe20007fbe0ff */
[----:B------:R-:W-:Y:S01]  /*1240*/  FMUL R12, R12, c[0x0][0x188] ;  /* 0x000062000c0c7a20 */ /* 0x000fe20000400000 */
[----:B------:R-:W-:Y:S01]  /*1250*/  ISETP.GT.U32.AND.EX P6, PT, R9, RZ, PT, P6 ;  /* 0x000000ff0900720c */ /* 0x000fe20003fc4160 */
[----:B------:R-:W-:Y:S01]  /*1260*/  IMAD.X R9, RZ, RZ, R85, P2 ;  /* 0x000000ffff097224 */ /* 0x000fe200010e0655 */
[----:B------:R-:W-:-:S02]  /*1270*/  FSEL R18, R18, -INF , !P1 ;  /* 0xff80000012127808 */ /* 0x000fc40004800000 */
[----:B------:R-:W-:Y:S02]  /*1280*/  FSEL R22, R15, -INF , !P3 ;  /* 0xff8000000f167808 */ /* 0x000fe40005800000 */
[C---:B------:R-:W-:Y:S02]  /*1290*/  ISETP.GT.U32.AND P1, PT, R8.reuse, R3, PT ;  /* 0x000000030800720c */ /* 0x040fe40003f24070 */
[----:B------:R-:W-:Y:S01]  /*12a0*/  ISETP.GT.U32.AND P3, PT, R8, R103, PT ;  /* 0x000000670800720c */ /* 0x000fe20003f64070 */
[----:B------:R-:W-:Y:S01]  /*12b0*/  IMAD.X R8, RZ, RZ, R85, P5 ;  /* 0x000000ffff087224 */ /* 0x000fe200028e0655 */
[----:B------:R-:W-:Y:S01]  /*12c0*/  ISETP.GT.U32.AND P4, PT, R2, R3, PT ;  /* 0x000000030200720c */ /* 0x000fe20003f84070 */
[----:B------:R-:W-:Y:S01]  /*12d0*/  FMUL R21, R40, c[0x0][0x188] ;  /* 0x0000620028157a20 */ /* 0x000fe20000400000 */
[----:B------:R-:W-:Y:S01]  /*12e0*/  FSEL R11, R12, -INF , !P6 ;  /* 0xff8000000c0b7808 */ /* 0x000fe20007000000 */
[----:B------:R-:W-:Y:S01]  /*12f0*/  FMUL R16, R41, c[0x0][0x188] ;  /* 0x0000620029107a20 */ /* 0x000fe20000400000 */
[----:B------:R-:W-:-:S02]  /*1300*/  ISETP.GT.U32.AND P6, PT, R2, R103, PT ;  /* 0x000000670200720c */ /* 0x000fc40003fc4070 */
[----:B------:R-:W-:Y:S01]  /*1310*/  ISETP.GT.U32.AND.EX P4, PT, R9, RZ, PT, P4 ;  /* 0x000000ff0900720c */ /* 0x000fe20003f84140 */
[----:B---3--:R-:W-:Y:S01]  /*1320*/  HMMA.16816.F32 R44, R24, R36, RZ ;  /* 0x00000024182c723c */ /* 0x008fe200000018ff */
[----:B------:R-:W-:Y:S02]  /*1330*/  IADD3 R2, P2, R53, 0x28, RZ ;  /* 0x0000002835027810 */ /* 0x000fe40007f5e0ff */
[----:B------:R-:W-:Y:S01]  /*1340*/  ISETP.GT.U32.AND.EX P1, PT, R8, RZ, PT, P1 ;  /* 0x000000ff0800720c */ /* 0x000fe20003f24110 */
[----:B------:R-:W-:Y:S01]  /*1350*/  FMUL R19, R42, c[0x0][0x188] ;  /* 0x000062002a137a20 */ /* 0x000fe20000400000 */
[----:B------:R-:W-:Y:S01]  /*1360*/  FSEL R21, R21, -INF , !P4 ;  /* 0xff80000015157808 */ /* 0x000fe20006000000 */
[----:B------:R-:W-:Y:S01]  /*1370*/  FMUL R20, R43, c[0x0][0x188] ;  /* 0x000062002b147a20 */ /* 0x000fe20000400000 */
[C---:B------:R-:W-:Y:S01]  /*1380*/  ISETP.GT.U32.AND P5, PT, R2.reuse, R3, PT ;  /* 0x000000030200720c */ /* 0x040fe20003fa4070 */
[----:B------:R-:W0:Y:S01]  /*1390*/  LDSM.16.M88.4 R40, [R4+0x2800] ;  /* 0x002800000428783b */ /* 0x000e220000000200 */
[----:B------:R-:W-:-:S02]  /*13a0*/  ISETP.GT.U32.AND P4, PT, R2, R103, PT ;  /* 0x000000670200720c */ /* 0x000fc40003f84070 */
[----:B------:R-:W-:Y:S02]  /*13b0*/  FSEL R16, R16, -INF , !P1 ;  /* 0xff80000010107808 */ /* 0x000fe40004800000 */
[----:B------:R-:W-:Y:S02]  /*13c0*/  ISETP.GT.U32.AND.EX P3, PT, R8, RZ, PT, P3 ;  /* 0x000000ff0800720c */ /* 0x000fe40003f64130 */
[----:B------:R-:W-:Y:S01]  /*13d0*/  IADD3 R2, P1, R53, 0x29, RZ ;  /* 0x0000002935027810 */ /* 0x000fe20007f3e0ff */
[--C-:B------:R-:W-:Y:S01]  /*13e0*/  IMAD.X R10, RZ, RZ, R85.reuse, P2 ;  /* 0x000000ffff0a7224 */ /* 0x100fe200010e0655 */
[----:B------:R-:W-:Y:S02]  /*13f0*/  ISETP.GT.U32.AND.EX P6, PT, R9, RZ, PT, P6 ;  /* 0x000000ff0900720c */ /* 0x000fe40003fc4160 */
[----:B------:R-:W-:Y:S01]  /*1400*/  FSEL R20, R20, -INF , !P3 ;  /* 0xff80000014147808 */ /* 0x000fe20005800000 */
[----:B------:R-:W-:Y:S01]  /*1410*/  IMAD.X R9, RZ, RZ, R85, P1 ;  /* 0x000000ffff097224 */ /* 0x000fe200008e0655 */
[----:B------:R-:W-:-:S02]  /*1420*/  ISETP.GT.U32.AND P3, PT, R2, R3, PT ;  /* 0x000000030200720c */ /* 0x000fc40003f64070 */
[----:B------:R-:W-:Y:S01]  /*1430*/  ISETP.GT.U32.AND P2, PT, R2, R103, PT ;  /* 0x000000670200720c */ /* 0x000fe20003f44070 */
[----:B------:R-:W-:Y:S01]  /*1440*/  FMUL R2, R48, c[0x0][0x188] ;  /* 0x0000620030027a20 */ /* 0x000fe20000400000 */
[----:B------:R-:W-:Y:S02]  /*1450*/  FSEL R19, R19, -INF , !P6 ;  /* 0xff80000013137808 */ /* 0x000fe40007000000 */
[----:B------:R-:W-:Y:S01]  /*1460*/  ISETP.GT.U32.AND.EX P5, PT, R10, RZ, PT, P5 ;  /* 0x000000ff0a00720c */ /* 0x000fe20003fa4150 */
[----:B------:R-:W-:Y:S01]  /*1470*/  FMUL R13, R49, c[0x0][0x188] ;  /* 0x00006200310d7a20 */ /* 0x000fe20000400000 */
[----:B------:R-:W-:Y:S02]  /*1480*/  IADD3 R8, P6, R53, 0x30, RZ ;  /* 0x0000003035087810 */ /* 0x000fe40007fde0ff */
[----:B------:R-:W-:Y:S02]  /*1490*/  ISETP.GT.U32.AND.EX P3, PT, R9, RZ, PT, P3 ;  /* 0x000000ff0900720c */ /* 0x000fe40003f64130 */
[----:B------:R-:W-:Y:S01]  /*14a0*/  FSEL R2, R2, -INF , !P5 ;  /* 0xff80000002027808 */ /* 0x000fe20006800000 */
[----:B------:R-:W-:Y:S01]  /*14b0*/  FMUL R17, R50, c[0x0][0x188] ;  /* 0x0000620032117a20 */ /* 0x000fe20000400000 */
[----:B------:R-:W-:-:S02]  /*14c0*/  ISETP.GT.U32.AND P1, PT, R8, R3, PT ;  /* 0x000000030800720c */ /* 0x000fc40003f24070 */
[----:B------:R-:W-:Y:S01]  /*14d0*/  ISETP.GT.U32.AND P5, PT, R8, R103, PT ;  /* 0x000000670800720c */ /* 0x000fe20003fa4070 */
[----:B------:R-:W-:Y:S01]  /*14e0*/  FMUL R8, R51, c[0x0][0x188] ;  /* 0x0000620033087a20 */ /* 0x000fe20000400000 */
[----:B------:R-:W-:Y:S02]  /*14f0*/  ISETP.GT.U32.AND.EX P4, PT, R10, RZ, PT, P4 ;  /* 0x000000ff0a00720c */ /* 0x000fe40003f84140 */
[----:B------:R-:W-:Y:S02]  /*1500*/  FSEL R13, R13, -INF , !P3 ;  /* 0xff8000000d0d7808 */ /* 0x000fe40005800000 */
[----:B------:R-:W-:Y:S01]  /*1510*/  ISETP.GT.U32.AND.EX P2, PT, R9, RZ, PT, P2 ;  /* 0x000000ff0900720c */ /* 0x000fe20003f44120 */
[----:B------:R-:W-:Y:S01]  /*1520*/  IMAD.X R9, RZ, RZ, R85, P6 ;  /* 0x000000ffff097224 */ /* 0x000fe200030e0655 */
[----:B------:R-:W-:Y:S02]  /*1530*/  IADD3 R10, P3, R53, 0x31, RZ ;  /* 0x00000031350a7810 */ /* 0x000fe40007f7e0ff */
[----:B------:R-:W-:-:S02]  /*1540*/  FSEL R17, R17, -INF , !P4 ;  /* 0xff80000011117808 */ /* 0x000fc40006000000 */
[----:B------:R-:W-:Y:S02]  /*1550*/  FSEL R8, R8, -INF , !P2 ;  /* 0xff80000008087808 */ /* 0x000fe40005000000 */
[C---:B------:R-:W-:Y:S02]  /*1560*/  ISETP.GT.U32.AND P4, PT, R10.reuse, R3, PT ;  /* 0x000000030a00720c */ /* 0x040fe40003f84070 */
[----:B------:R-:W-:Y:S01]  /*1570*/  ISETP.GT.U32.AND P2, PT, R10, R103, PT ;  /* 0x000000670a00720c */ /* 0x000fe20003f44070 */
[----:B------:R-:W-:Y:S01]  /*1580*/  FMUL R10, R44, c[0x0][0x188] ;  /* 0x000062002c0a7a20 */ /* 0x000fe20000400000 */
[----:B------:R-:W-:Y:S01]  /*1590*/  ISETP.GT.U32.AND.EX P1, PT, R9, RZ, PT, P1 ;  /* 0x000000ff0900720c */ /* 0x000fe20003f24110 */
[----:B------:R-:W-:Y:S01]  /*15a0*/  IMAD.X R48, RZ, RZ, R85, P3 ;  /* 0x000000ffff307224 */ /* 0x000fe200018e0655 */
[----:B------:R-:W-:Y:S02]  /*15b0*/  IADD3 R12, P6, R53, 0x38, RZ ;  /* 0x00000038350c7810 */ /* 0x000fe40007fde0ff */
[----:B------:R-:W-:Y:S01]  /*15c0*/  FSEL R10, R10, -INF , !P1 ;  /* 0xff8000000a0a7808 */ /* 0x000fe20004800000 */
[----:B------:R-:W-:Y:S01]  /*15d0*/  HMMA.16816.F32 R36, R24, R38, RZ ;  /* 0x000000261824723c */ /* 0x000fe200000018ff */
[----:B------:R-:W-:-:S02]  /*15e0*/  ISETP.GT.U32.AND P3, PT, R12, R3, PT ;  /* 0x000000030c00720c */ /* 0x000fc40003f64070 */
[----:B------:R-:W-:Y:S01]  /*15f0*/  ISETP.GT.U32.AND P1, PT, R12, R103, PT ;  /* 0x000000670c00720c */ /* 0x000fe20003f24070 */
[----:B------:R-:W-:Y:S01]  /*1600*/  FMUL R12, R45, c[0x0][0x188] ;  /* 0x000062002d0c7a20 */ /* 0x000fe20000400000 */
[----:B------:R-:W-:Y:S01]  /*1610*/  ISETP.GT.U32.AND.EX P4, PT, R48, RZ, PT, P4 ;  /* 0x000000ff3000720c */ /* 0x000fe20003f84140 */
[----:B------:R-:W-:Y:S01]  /*1620*/  FMUL R15, R46, c[0x0][0x188] ;  /* 0x000062002e0f7a20 */ /* 0x000fe20000400000 */
[----:B------:R-:W-:Y:S01]  /*1630*/  ISETP.GT.U32.AND.EX P5, PT, R9, RZ, PT, P5 ;  /* 0x000000ff0900720c */ /* 0x000fe20003fa4150 */
[----:B------:R-:W-:Y:S01]  /*1640*/  FMUL R9, R47, c[0x0][0x188] ;  /* 0x000062002f097a20 */ /* 0x000fe20000400000 */
[----:B------:R-:W-:Y:S02]  /*1650*/  FSEL R12, R12, -INF , !P4 ;  /* 0xff8000000c0c7808 */ /* 0x000fe40006000000 */
[----:B------:R-:W-:Y:S02]  /*1660*/  ISETP.GT.U32.AND.EX P2, PT, R48, RZ, PT, P2 ;  /* 0x000000ff3000720c */ /* 0x000fe40003f44120 */
[----:B------:R-:W-:-:S02]  /*1670*/  IADD3 R44, P4, R53, 0x39, RZ ;  /* 0x00000039352c7810 */ /* 0x000fc40007f9e0ff */
[----:B------:R-:W-:Y:S02]  /*1680*/  FSEL R15, R15, -INF , !P5 ;  /* 0xff8000000f0f7808 */ /* 0x000fe40006800000 */
[----:B------:R-:W-:Y:S02]  /*1690*/  FSEL R9, R9, -INF , !P2 ;  /* 0xff80000009097808 */ /* 0x000fe40005000000 */
[C---:B------:R-:W-:Y:S02]  /*16a0*/  ISETP.GT.U32.AND P5, PT, R44.reuse, R3, PT ;  /* 0x000000032c00720c */ /* 0x040fe40003fa4070 */
[----:B------:R-:W-:Y:S02]  /*16b0*/  ISETP.GT.U32.AND P2, PT, R44, R103, PT ;  /* 0x000000672c00720c */ /* 0x000fe40003f44070 */
[----:B0-----:R-:W-:Y:S01]  /*16c0*/  HMMA.16816.F32 R44, R24, R40, RZ ;  /* 0x00000028182c723c */ /* 0x001fe200000018ff */
[--C-:B------:R-:W-:Y:S02]  /*16d0*/  IMAD.X R50, RZ, RZ, R85.reuse, P6 ;  /* 0x000000ffff327224 */ /* 0x100fe400030e0655 */
[----:B------:R-:W-:-:S02]  /*16e0*/  IMAD.X R49, RZ, RZ, R85, P4 ;  /* 0x000000ffff317224 */ /* 0x000fc400020e0655 */
[----:B------:R-:W-:Y:S01]  /*16f0*/  FMUL R36, R36, c[0x0][0x188] ;  /* 0x0000620024247a20 */ /* 0x000fe20000400000 */
[C---:B------:R-:W-:Y:S01]  /*1700*/  ISETP.GT.U32.AND.EX P3, PT, R50.reuse, RZ, PT, P3 ;  /* 0x000000ff3200720c */ /* 0x040fe20003f64130 */
[----:B------:R-:W-:Y:S01]  /*1710*/  FMUL R67, R39, c[0x0][0x188] ;  /* 0x0000620027437a20 */ /* 0x000fe20000400000 */
[----:B------:R-:W-:Y:S02]  /*1720*/  ISETP.GT.U32.AND.EX P1, PT, R50, RZ, PT, P1 ;  /* 0x000000ff3200720c */ /* 0x000fe40003f24110 */
[----:B------:R-:W-:Y:S01]  /*1730*/  ISETP.GT.U32.AND.EX P2, PT, R49, RZ, PT, P2 ;  /* 0x000000ff3100720c */ /* 0x000fe20003f44120 */
[----:B------:R-:W-:Y:S01]  /*1740*/  FMUL R65, R37, c[0x0][0x188] ;  /* 0x0000620025417a20 */ /* 0x000fe20000400000 */
[C---:B------:R-:W-:Y:S01]  /*1750*/  LOP3.LUT R50, R53.reuse, 0x41, RZ, 0xfc, !PT ;  /* 0x0000004135327812 */ /* 0x040fe200078efcff */
[----:B------:R-:W-:Y:S01]  /*1760*/  FMUL R68, R38, c[0x0][0x188] ;  /* 0x0000620026447a20 */ /* 0x000fe20000400000 */
[----:B------:R-:W-:Y:S01]  /*1770*/  FSEL R66, R36, -INF , !P3 ;  /* 0xff80000024427808 */ /* 0x000fe20005800000 */
[----:B------:R-:W-:Y:S01]  /*1780*/  HMMA.16816.F32 R40, R24, R42, RZ ;  /* 0x0000002a1828723c */ /* 0x000fe200000018ff */
[----:B------:R-:W-:Y:S01]  /*1790*/  IADD3 R89, P3, R53, 0x9, RZ ;  /* 0x0000000935597810 */ /* 0x000fe20007f7e0ff */
[----:B------:R-:W0:Y:S01]  /*17a0*/  LDSM.16.M88.4 R36, [R4+0x2a00] ;  /* 0x002a00000424783b */ /* 0x000e220000000200 */
[----:B------:R-:W-:-:S02]  /*17b0*/  FSEL R67, R67, -INF , !P2 ;  /* 0xff80000043437808 */ /* 0x000fc40005000000 */
[-C--:B------:R-:W-:Y:S01]  /*17c0*/  ISETP.GT.U32.AND P2, PT, R50, R3.reuse, PT ;  /* 0x000000033200720c */ /* 0x080fe20003f44070 */
[----:B------:R-:W-:Y:S01]  /*17d0*/  IMAD.X R90, RZ, RZ, R85, P3 ;  /* 0x000000ffff5a7224 */ /* 0x000fe200018e0655 */
[----:B------:R-:W-:Y:S02]  /*17e0*/  FSEL R68, R68, -INF , !P1 ;  /* 0xff80000044447808 */ /* 0x000fe40004800000 */
[----:B------:R-:W-:Y:S01]  /*17f0*/  FMUL R45, R45, c[0x0][0x188] ;  /* 0x000062002d2d7a20 */ /* 0x000fe20000400000 */
[----:B------:R-:W-:Y:S02]  /*1800*/  ISETP.GT.U32.AND.EX P3, PT, R85, RZ, PT, P2 ;  /* 0x000000ff5500720c */ /* 0x000fe40003f64120 */
[----:B------:R-:W-:Y:S01]  /*1810*/  ISETP.GT.U32.AND P1, PT, R72, R3, PT ;  /* 0x000000034800720c */ /* 0x000fe20003f24070 */
[----:B------:R-:W-:Y:S01]  /*1820*/  FMUL R44, R44, c[0x0][0x188] ;  /* 0x000062002c2c7a20 */ /* 0x000fe20000400000 */
[----:B------:R-:W-:Y:S02]  /*1830*/  FSEL R69, R45, -INF , !P3 ;  /* 0xff8000002d457808 */ /* 0x000fe40005800000 */
[----:B------:R-:W-:-:S02]  /*1840*/  ISETP.GT.U32.AND.EX P1, PT, R85, RZ, PT, P1 ;  /* 0x000000ff5500720c */ /* 0x000fc40003f24110 */
[-C--:B------:R-:W-:Y:S01]  /*1850*/  ISETP.GT.U32.AND P3, PT, R50, R103.reuse, PT ;  /* 0x000000673200720c */ /* 0x080fe20003f64070 */
[----:B------:R-:W-:Y:S01]  /*1860*/  FMUL R47, R47, c[0x0][0x188] ;  /* 0x000062002f2f7a20 */ /* 0x000fe20000400000 */
[----:B------:R-:W-:Y:S02]  /*1870*/  LOP3.LUT R48, R53, 0x58, RZ, 0xfc, !PT ;  /* 0x0000005835307812 */ /* 0x000fe400078efcff */
[----:B------:R-:W-:Y:S02]  /*1880*/  FSEL R70, R44, -INF , !P1 ;  /* 0xff8000002c467808 */ /* 0x000fe40004800000 */
[----:B------:R-:W-:Y:S02]  /*1890*/  ISETP.GT.U32.AND.EX P3, PT, R85, RZ, PT, P3 ;  /* 0x000000ff5500720c */ /* 0x000fe40003f64130 */
[----:B------:R-:W-:Y:S02]  /*18a0*/  LOP3.LUT R44, R53, 0x49, RZ, 0xfc, !PT ;  /* 0x00000049352c7812 */ /* 0x000fe400078efcff */
[----:B------:R-:W-:-:S02]  /*18b0*/  ISETP.GT.U32.AND P6, PT, R48, R103, PT ;  /* 0x000000673000720c */ /* 0x000fc40003fc4070 */
[----:B------:R-:W-:Y:S02]  /*18c0*/  ISETP.GT.U32.AND P4, PT, R48, R3, PT ;  /* 0x000000033000720c */ /* 0x000fe40003f84070 */
[----:B------:R-:W-:Y:S02]  /*18d0*/  ISETP.GT.U32.AND.EX P5, PT, R49, RZ, PT, P5 ;  /* 0x000000ff3100720c */ /* 0x000fe40003fa4150 */
[----:B------:R-:W-:Y:S02]  /*18e0*/  LOP3.LUT R48, R53, 0x51, RZ, 0xfc, !PT ;  /* 0x0000005135307812 */ /* 0x000fe400078efcff */
[----:B------:R-:W-:Y:S02]  /*18f0*/  ISETP.GT.U32.AND P1, PT, R72, R103, PT ;  /* 0x000000674800720c */ /* 0x000fe40003f24070 */
[----:B------:R-:W-:Y:S01]  /*1900*/  FSEL R72, R47, -INF , !P3 ;  /* 0xff8000002f487808 */ /* 0x000fe20005800000 */
[----:B------:R-:W-:Y:S01]  /*1910*/  FMUL R46, R46, c[0x0][0x188] ;  /* 0x000062002e2e7a20 */ /* 0x000fe20000400000 */
[----:B------:R-:W-:-:S02]  /*1920*/  ISETP.GT.U32.AND P3, PT, R44, R3, PT ;  /* 0x000000032c00720c */ /* 0x000fc40003f64070 */
[----:B------:R-:W-:Y:S01]  /*1930*/  FSEL R65, R65, -INF , !P5 ;  /* 0xff80000041417808 */ /* 0x000fe20006800000 */
[----:B------:R-:W-:Y:S01]  /*1940*/  FMUL R41, R41, c[0x0][0x188] ;  /* 0x0000620029297a20 */ /* 0x000fe20000400000 */
[C---:B------:R-:W-:Y:S02]  /*1950*/  ISETP.GT.U32.AND P5, PT, R48.reuse, R103, PT ;  /* 0x000000673000720c */ /* 0x040fe40003fa4070 */
[----:B------:R-:W-:Y:S02]  /*1960*/  ISETP.GT.U32.AND P2, PT, R48, R3, PT ;  /* 0x000000033000720c */ /* 0x000fe40003f44070 */
[----:B------:R-:W-:Y:S02]  /*1970*/  ISETP.GT.U32.AND.EX P1, PT, R85, RZ, PT, P1 ;  /* 0x000000ff5500720c */ /* 0x000fe40003f24110 */
[----:B------:R-:W-:Y:S02]  /*1980*/  LOP3.LUT R48, R53, 0x48, RZ, 0xfc, !PT ;  /* 0x0000004835307812 */ /* 0x000fe400078efcff */
[----:B------:R-:W-:-:S02]  /*1990*/  ISETP.GT.U32.AND.EX P3, PT, R85, RZ, PT, P3 ;  /* 0x000000ff5500720c */ /* 0x000fc40003f64130 */
[----:B------:R-:W-:Y:S02]  /*19a0*/  FSEL R71, R46, -INF , !P1 ;  /* 0xff8000002e477808 */ /* 0x000fe40004800000 */
[----:B------:R-:W-:Y:S02]  /*19b0*/  ISETP.GT.U32.AND P1, PT, R48, R3, PT ;  /* 0x000000033000720c */ /* 0x000fe40003f24070 */
[----:B------:R-:W-:Y:S01]  /*19c0*/  FSEL R73, R41, -INF , !P3 ;  /* 0xff80000029497808 */ /* 0x000fe20005800000 */
[----:B------:R-:W-:Y:S01]  /*19d0*/  FMUL R40, R40, c[0x0][0x188] ;  /* 0x0000620028287a20 */ /* 0x000fe20000400000 */
[----:B------:R-:W-:Y:S02]  /*19e0*/  ISETP.GT.U32.AND P3, PT, R48, R103, PT ;  /* 0x000000673000720c */ /* 0x000fe40003f64070 */
[----:B------:R-:W1:Y:S01]  /*19f0*/  LDSM.16.M88.4 R48, [R4+0x2000] ;  /* 0x002000000430783b */ /* 0x000e620000000200 */
[----:B------:R-:W-:-:S04]  /*1a00*/  ISETP.GT.U32.AND.EX P1, PT, R85, RZ, PT, P1 ;  /* 0x000000ff5500720c */ /* 0x000fc80003f24110 */
[----:B------:R-:W-:Y:S02]  /*1a10*/  FSEL R74, R40, -INF , !P1 ;  /* 0xff800000284a7808 */ /* 0x000fe40004800000 */
[----:B------:R-:W-:Y:S02]  /*1a20*/  SEL R40, RZ, 0x1, !P0 ;  /* 0x00000001ff287807 */ /* 0x000fe40004000000 */
[----:B------:R-:W-:Y:S02]  /*1a30*/  ISETP.GT.U32.AND P1, PT, R44, R103, PT ;  /* 0x000000672c00720c */ /* 0x000fe40003f24070 */
[----:B0-----:R-:W-:Y:S01]  /*1a40*/  HMMA.16816.F32 R44, R24, R36, RZ ;  /* 0x00000024182c723c */ /* 0x001fe200000018ff */
[----:B------:R-:W-:Y:S02]  /*1a50*/  IMAD.IADD R40, R40, 0x1, R77 ;  /* 0x0000000128287824 */ /* 0x000fe400078e024d */
[----:B------:R-:W-:-:S05]  /*1a60*/  IMAD.IADD R58, R63, 0x1, R58 ;  /* 0x000000013f3a7824 */ /* 0x000fca00078e023a */
[----:B------:R-:W-:Y:S01]  /*1a70*/  HMMA.16816.F32 R36, R24, R38, RZ ;  /* 0x000000261824723c */ /* 0x000fe200000018ff */
[----:B------:R-:W-:Y:S01]  /*1a80*/  IMAD.IADD R76, R75, 0x1, R76 ;  /* 0x000000014b4c7824 */ /* 0x000fe200078e024c */
[----:B------:R-:W-:Y:S01]  /*1a90*/  LOP3.LUT R40, R40, 0x3, RZ, 0xc0, !PT ;  /* 0x0000000328287812 */ /* 0x000fe200078ec0ff */
[----:B------:R-:W-:Y:S01]  /*1aa0*/  FMUL R42, R42, c[0x0][0x188] ;  /* 0x000062002a2a7a20 */ /* 0x000fe20000400000 */
[----:B------:R-:W-:Y:S01]  /*1ab0*/  ISETP.GT.U32.AND.EX P3, PT, R85, RZ, PT, P3 ;  /* 0x000000ff5500720c */ /* 0x000fe20003f64130 */
[----:B------:R-:W-:Y:S01]  /*1ac0*/  FMUL R43, R43, c[0x0][0x188] ;  /* 0x000062002b2b7a20 */ /* 0x000fe20000400000 */
[----:B------:R-:W-:Y:S02]  /*1ad0*/  ISETP.GT.U32.AND.EX P1, PT, R85, RZ, PT, P1 ;  /* 0x000000ff5500720c */ /* 0x000fe40003f24110 */
[----:B------:R-:W-:Y:S02]  /*1ae0*/  IADD3 R91, R78, R59, R62 ;  /* 0x0000003b4e5b7210 */ /* 0x000fe40007ffe03e */
[----:B------:R-:W-:-:S02]  /*1af0*/  IADD3 R92, R40, R57, R56 ;  /* 0x00000039285c7210 */ /* 0x000fc40007ffe038 */
[----:B------:R-:W-:Y:S02]  /*1b00*/  LOP3.LUT R94, R58, 0x3, RZ, 0xc0, !PT ;  /* 0x000000033a5e7812 */ /* 0x000fe400078ec0ff */
[----:B------:R-:W-:Y:S01]  /*1b10*/  LOP3.LUT R95, R76, 0x3, RZ, 0xc0, !PT ;  /* 0x000000034c5f7812 */ /* 0x000fe200078ec0ff */
[----:B------:R-:W0:Y:S01]  /*1b20*/  LDSM.16.M88.4 R56, [R4+0x2c00] ;  /* 0x002c00000438783b */ /* 0x000e220000000200 */
[----:B------:R-:W-:Y:S02]  /*1b30*/  FSEL R75, R42, -INF , !P3 ;  /* 0xff8000002a4b7808 */ /* 0x000fe40005800000 */
[----:B------:R-:W-:Y:S02]  /*1b40*/  FSEL R76, R43, -INF , !P1 ;  /* 0xff8000002b4c7808 */ /* 0x000fe40004800000 */
[----:B------:R-:W2:Y:S01]  /*1b50*/  LDSM.16.M88.4 R40, [R4+0x2e00] ;  /* 0x002e00000428783b */ /* 0x000ea20000000200 */
[----:B------:R-:W-:Y:S01]  /*1b60*/  LOP3.LUT R62, R53, 0x50, RZ, 0xfc, !PT ;  /* 0x00000050353e7812 */ /* 0x000fe200078efcff */
[----:B------:R-:W-:-:S03]  /*1b70*/  FMUL R44, R44, c[0x0][0x188] ;  /* 0x000062002c2c7a20 */ /* 0x000fc60000400000 */
[C---:B------:R-:W-:Y:S02]  /*1b80*/  ISETP.GT.U32.AND P3, PT, R62.reuse, R3, PT ;  /* 0x000000033e00720c */ /* 0x040fe40003f64070 */
[----:B------:R-:W-:Y:S01]  /*1b90*/  ISETP.GT.U32.AND P1, PT, R62, R103, PT ;  /* 0x000000673e00720c */ /* 0x000fe20003f24070 */
[----:B------:R-:W-:Y:S01]  /*1ba0*/  FMUL R45, R45, c[0x0][0x188] ;  /* 0x000062002d2d7a20 */ /* 0x000fe20000400000 */
[C---:B------:R-:W-:Y:S01]  /*1bb0*/  ISETP.GT.U32.AND.EX P3, PT, R85.reuse, RZ, PT, P3 ;  /* 0x000000ff5500720c */ /* 0x040fe20003f64130 */
[----:B------:R-:W-:Y:S01]  /*1bc0*/  FMUL R46, R46, c[0x0][0x188] ;  /* 0x000062002e2e7a20 */ /* 0x000fe20000400000 */
[----:B------:R-:W-:Y:S01]  /*1bd0*/  ISETP.GT.U32.AND.EX P2, PT, R85, RZ, PT, P2 ;  /* 0x000000ff5500720c */ /* 0x000fe20003f44120 */
[----:B------:R-:W-:Y:S01]  /*1be0*/  FMUL R47, R47, c[0x0][0x188] ;  /* 0x000062002f2f7a20 */ /* 0x000fe20000400000 */
[C---:B------:R-:W-:Y:S01]  /*1bf0*/  ISETP.GT.U32.AND.EX P1, PT, R85.reuse, RZ, PT, P1 ;  /* 0x000000ff5500720c */ /* 0x040fe20003f24110 */
[----:B------:R-:W-:Y:S01]  /*1c00*/  FMUL R81, R36, c[0x0][0x188] ;  /* 0x0000620024517a20 */ /* 0x000fe20000400000 */
[----:B------:R-:W-:-:S02]  /*1c10*/  ISETP.GT.U32.AND.EX P5, PT, R85, RZ, PT, P5 ;  /* 0x000000ff5500720c */ /* 0x000fc40003fa4150 */
[----:B------:R-:W-:Y:S02]  /*1c20*/  ISETP.GT.U32.AND.EX P4, PT, R85, RZ, PT, P4 ;  /* 0x000000ff5500720c */ /* 0x000fe40003f84140 */
[----:B------:R-:W-:Y:S02]  /*1c30*/  LOP3.LUT R36, R53, 0x59, RZ, 0xfc, !PT ;  /* 0x0000005935247812 */ /* 0x000fe400078efcff */
[----:B------:R-:W-:Y:S02]  /*1c40*/  FSEL R77, R44, -INF , !P3 ;  /* 0xff8000002c4d7808 */ /* 0x000fe40005800000 */
[----:B------:R-:W-:Y:S02]  /*1c50*/  FSEL R79, R45, -INF , !P2 ;  /* 0xff8000002d4f7808 */ /* 0x000fe40005000000 */
[----:B------:R-:W-:Y:S02]  /*1c60*/  FSEL R78, R46, -INF , !P1 ;  /* 0xff8000002e4e7808 */ /* 0x000fe40004800000 */
[----:B------:R-:W-:-:S02]  /*1c70*/  FSEL R80, R47, -INF , !P5 ;  /* 0xff8000002f507808 */ /* 0x000fc40006800000 */
[----:B------:R-:W-:Y:S01]  /*1c80*/  FSEL R81, R81, -INF , !P4 ;  /* 0xff80000051517808 */ /* 0x000fe20006000000 */
[----:B-1----:R-:W-:Y:S01]  /*1c90*/  HMMA.16816.F32 R44, R24, R48, RZ ;  /* 0x00000030182c723c */ /* 0x002fe200000018ff */
[----:B------:R-:W-:Y:S01]  /*1ca0*/  ISETP.GT.U32.AND P4, PT, R36, R3, PT ;  /* 0x000000032400720c */ /* 0x000fe20003f84070 */
[----:B------:R-:W-:Y:S01]  /*1cb0*/  FMUL R37, R37, c[0x0][0x188] ;  /* 0x0000620025257a20 */ /* 0x000fe20000400000 */
[----:B------:R-:W-:Y:S02]  /*1cc0*/  IADD3 R95, R95, R61, R60 ;  /* 0x0000003d5f5f7210 */ /* 0x000fe40007ffe03c */
[----:B------:R-:W-:Y:S01]  /*1cd0*/  ISETP.GT.U32.AND.EX P4, PT, R85, RZ, PT, P4 ;  /* 0x000000ff5500720c */ /* 0x000fe20003f84140 */
[----:B------:R-:W-:-:S03]  /*1ce0*/  FMUL R38, R38, c[0x0][0x188] ;  /* 0x0000620026267a20 */ /* 0x000fc60000400000 */
[----:B------:R-:W-:Y:S01]  /*1cf0*/  FSEL R84, R37, -INF , !P4 ;  /* 0xff80000025547808 */ /* 0x000fe20006000000 */
[----:B------:R-:W-:Y:S01]  /*1d00*/  IMAD.SHL.U32 R37, R95, 0x100, RZ ;  /* 0x000001005f257824 */ /* 0x000fe200078e00ff */
[----:B------:R-:W-:Y:S02]  /*1d10*/  ISETP.GT.U32.AND.EX P6, PT, R85, RZ, PT, P6 ;  /* 0x000000ff5500720c */ /* 0x000fe40003fc4160 */
[----:B------:R-:W-:Y:S02]  /*1d20*/  IADD3 R94, R94, R54, R55 ;  /* 0x000000365e5e7210 */ /* 0x000fe40007ffe037 */
[----:B------:R-:W-:Y:S02]  /*1d30*/  LOP3.LUT R37, R37, 0xf00, RZ, 0xe2, !PT ;  /* 0x00000f0025257812 */ /* 0x000fe400078ee2ff */
[----:B------:R-:W-:Y:S02]  /*1d40*/  FSEL R87, R38, -INF , !P6 ;  /* 0xff80000026577808 */ /* 0x000fe40007000000 */
[----:B------:R-:W-:Y:S01]  /*1d50*/  ISETP.GT.U32.AND P6, PT, R36, R103, PT ;  /* 0x000000672400720c */ /* 0x000fe20003fc4070 */
[----:B------:R-:W-:Y:S01]  /*1d60*/  FMUL R39, R39, c[0x0][0x188] ;  /* 0x0000620027277a20 */ /* 0x000fe20000400000 */
[CC--:B------:R-:W-:Y:S01]  /*1d70*/  ISETP.GT.U32.AND P3, PT, R53.reuse, R3.reuse, PT ;  /* 0x000000033500720c */ /* 0x0c0fe20003f64070 */
[----:B------:R-:W-:Y:S01]  /*1d80*/  IMAD R94, R94, 0x1000, R37 ;  /* 0x000010005e5e7824 */ /* 0x000fe200078e0225 */
[C---:B------:R-:W-:Y:S01]  /*1d90*/  ISETP.GE.U32.AND P2, PT, R53.reuse, R3, PT ;  /* 0x000000033500720c */ /* 0x040fe20003f46070 */
[----:B------:R-:W-:Y:S01]  /*1da0*/  IMAD.WIDE R36, R0, 0x2, R110 ;  /* 0x0000000200247825 */ /* 0x000fe200078e026e */
[----:B------:R-:W-:-:S02]  /*1db0*/  ISETP.GT.U32.AND P1, PT, R53, R103, PT ;  /* 0x000000673500720c */ /* 0x000fc40003f24070 */
[----:B------:R-:W-:Y:S02]  /*1dc0*/  ISETP.GE.U32.AND P5, PT, R53, R103, PT ;  /* 0x000000673500720c */ /* 0x000fe40003fa6070 */
[----:B------:R-:W-:Y:S01]  /*1dd0*/  ISETP.GT.U32.AND P4, PT, R52, R3, PT ;  /* 0x000000033400720c */ /* 0x000fe20003f84070 */
[----:B------:R-:W-:Y:S01]  /*1de0*/  HMMA.16816.F32 R48, R24, R50, RZ ;  /* 0x000000321830723c */ /* 0x000fe200000018ff */
[----:B------:R-:W-:-:S07]  /*1df0*/  ISETP.GT.U32.AND.EX P6, PT, R85, RZ, PT, P6 ;  /* 0x000000ff5500720c */ /* 0x000fce0003fc4160 */
[C---:B0-----:R-:W-:Y:S08]  /*1e00*/  HMMA.16816.F32 R52, R24.reuse, R56, RZ ;  /* 0x000000381834723c */ /* 0x041ff000000018ff */
[C---:B------:R-:W-:Y:S08]  /*1e10*/  HMMA.16816.F32 R56, R24.reuse, R58, RZ ;  /* 0x0000003a1838723c */ /* 0x040ff000000018ff */
[C---:B--2---:R-:W-:Y:S08]  /*1e20*/  HMMA.16816.F32 R60, R24.reuse, R40, RZ ;  /* 0x00000028183c723c */ /* 0x044ff000000018ff */
[----:B------:R-:W-:Y:S01]  /*1e30*/  HMMA.16816.F32 R24, R24, R42, RZ ;  /* 0x0000002a1818723c */ /* 0x000fe200000018ff */
[----:B------:R0:W2:Y:S01]  /*1e40*/  LDG.E.U16 R43, [R36.64] ;  /* 0x00000006242b7981 */ /* 0x0000a2000c1e1500 */
[----:B------:R-:W-:-:S05]  /*1e50*/  IMAD.WIDE R40, R0, 0x2, R104 ;  /* 0x0000000200287825 */ /* 0x000fca00078e0268 */
[----:B------:R-:W-:Y:S01]  /*1e60*/  FMUL R42, R45, c[0x0][0x188] ;  /* 0x000062002d2a7a20 */ /* 0x000fe20000400000 */
[----:B------:R-:W-:Y:S01]  /*1e70*/  FSEL R45, R39, -INF , !P6 ;  /* 0xff800000272d7808 */ /* 0x000fe20007000000 */
[C---:B------:R-:W-:Y:S01]  /*1e80*/  IMAD.WIDE R38, R0.reuse, 0x2, R106 ;  /* 0x0000000200267825 */ /* 0x040fe200078e026a */
[----:B------:R1:W3:Y:S03]  /*1e90*/  LDG.E.U16 R40, [R40.64] ;  /* 0x0000000628287981 */ /* 0x0002e6000c1e1500 */
[----:B0-----:R-:W-:Y:S02]  /*1ea0*/  IMAD.WIDE R36, R0, 0x2, R108 ;  /* 0x0000000200247825 */ /* 0x001fe400078e026c */
[----:B------:R0:W4:Y:S04]  /*1eb0*/  LDG.E.U16 R38, [R38.64] ;  /* 0x0000000626267981 */ /* 0x000128000c1e1500 */
[----:B------:R5:W2:Y:S01]  /*1ec0*/  LDG.E.U16 R36, [R36.64] ;  /* 0x0000000624247981 */ /* 0x000aa2000c1e1500 */
[----:B------:R-:W-:-:S02]  /*1ed0*/  LOP3.LUT R92, R92, 0xf, RZ, 0xc0, !PT ;  /* 0x0000000f5c5c7812 */ /* 0x000fc400078ec0ff */
[----:B------:R-:W-:Y:S01]  /*1ee0*/  ISETP.GT.U32.AND.EX P4, PT, R88, RZ, PT, P4 ;  /* 0x000000ff5800720c */ /* 0x000fe20003f84140 */
[----:B------:R-:W-:Y:S01]  /*1ef0*/  FMUL R46, R46, c[0x0][0x188] ;  /* 0x000062002e2e7a20 */ /* 0x000fe20000400000 */
[----:B------:R-:W-:Y:S01]  /*1f00*/  ISETP.GT.U32.AND.EX P1, PT, R85, RZ, PT, P1 ;  /* 0x000000ff5500720c */ /* 0x000fe20003f24110 */
[----:B------:R-:W-:Y:S01]  /*1f10*/  IMAD R91, R91, 0x10, R92 ;  /* 0x000000105b5b7824 */ /* 0x000fe200078e025c */
[C---:B------:R-:W-:Y:S01]  /*1f20*/  ISETP.GE.U32.AND.EX P2, PT, R85.reuse, RZ, PT, P2 ;  /* 0x000000ff5500720c */ /* 0x040fe20003f46120 */
[----:B0-----:R-:W-:Y:S01]  /*1f30*/  FMUL R39, R48, c[0x0][0x188] ;  /* 0x0000620030277a20 */ /* 0x001fe20000400000 */
[----:B------:R-:W-:Y:S01]  /*1f40*/  ISETP.GT.U32.AND.EX P3, PT, R85, RZ, PT, P3 ;  /* 0x000000ff5500720c */ /* 0x000fe20003f64130 */
[----:B------:R-:W-:Y:S01]  /*1f50*/  FMUL R47, R47, c[0x0][0x188] ;  /* 0x000062002f2f7a20 */ /* 0x000fe20000400000 */
[----:B------:R-:W-:Y:S02]  /*1f60*/  LOP3.LUT R91, R91, 0xff, RZ, 0xc0, !PT ;  /* 0x000000ff5b5b7812 */ /* 0x000fe400078ec0ff */
[----:B------:R-:W-:Y:S01]  /*1f70*/  ISETP.GE.U32.AND.EX P5, PT, R85, RZ, PT, P5 ;  /* 0x000000ff5500720c */ /* 0x000fe20003fa6150 */
[----:B------:R-:W-:Y:S01]  /*1f80*/  FMUL R44, R44, c[0x0][0x188] ;  /* 0x000062002c2c7a20 */ /* 0x000fe20000400000 */
[----:B------:R-:W-:Y:S01]  /*1f90*/  ISETP.GT.U32.AND P6, PT, R89, R3, PT ;  /* 0x000000035900720c */ /* 0x000fe20003fc4070 */
[----:B------:R-:W-:Y:S01]  /*1fa0*/  IMAD.IADD R88, R94, 0x1, R91 ;  /* 0x000000015e587824 */ /* 0x000fe200078e025b */
[----:B------:R-:W-:Y:S04]  /*1fb0*/  BAR.SYNC.DEFER_BLOCKING 0x0 ;  /* 0x0000000000007b1d */ /* 0x000fe80000010000 */
[----:B------:R-:W-:-:S02]  /*1fc0*/  LOP3.LUT R88, R88, 0xffff, RZ, 0xc0, !PT ;  /* 0x0000ffff58587812 */ /* 0x000fc400078ec0ff */
[----:B-1----:R-:W-:Y:S02]  /*1fd0*/  FSEL R41, R46, -INF , !P1 ;  /* 0xff8000002e297808 */ /* 0x002fe40004800000 */
[--C-:B------:R-:W-:Y:S02]  /*1fe0*/  SHF.R.U32.HI R85, RZ, 0xf, R88.reuse ;  /* 0x0000000fff557819 */ /* 0x100fe40000011658 */
[--C-:B-----5:R-:W-:Y:S02]  /*1ff0*/  SHF.R.U32.HI R37, RZ, 0xd, R88.reuse ;  /* 0x0000000dff257819 */ /* 0x120fe40000011658 */
[----:B------:R-:W-:Y:S02]  /*2000*/  SHF.R.U32.HI R46, RZ, 0xe, R88 ;  /* 0x0000000eff2e7819 */ /* 0x000fe40000011658 */
[----:B------:R-:W-:Y:S02]  /*2010*/  FSEL R39, R39, -INF , !P4 ;  /* 0xff80000027277808 */ /* 0x000fe40006000000 */
[----:B------:R-:W-:-:S02]  /*2020*/  LOP3.LUT P1, RZ, R85, 0x1, RZ, 0xc0, !PT ;  /* 0x0000000155ff7812 */ /* 0x000fc4000782c0ff */
[----:B------:R-:W-:Y:S01]  /*2030*/  LOP3.LUT P4, RZ, R37, 0x1, RZ, 0xc0, !PT ;  /* 0x0000000125ff7812 */ /* 0x000fe2000788c0ff */
[----:B------:R-:W-:Y:S01]  /*2040*/  FMUL R37, R49, c[0x0][0x188] ;  /* 0x0000620031257a20 */ /* 0x000fe20000400000 */
[----:B------:R-:W-:Y:S02]  /*2050*/  FSEL R85, R47, -INF , !P5 ;  /* 0xff8000002f557808 */ /* 0x000fe40006800000 */
[----:B------:R-:W-:Y:S02]  /*2060*/  ISETP.GT.U32.AND.EX P6, PT, R90, RZ, PT, P6 ;  /* 0x000000ff5a00720c */ /* 0x000fe40003fc4160 */
[----:B------:R-:W-:Y:S02]  /*2070*/  LOP3.LUT P5, RZ, R46, 0x1, RZ, 0xc0, !PT ;  /* 0x000000012eff7812 */ /* 0x000fe400078ac0ff */
[----:B------:R-:W-:Y:S02]  /*2080*/  SHF.R.U32.HI R46, RZ, 0xc, R88 ;  /* 0x0000000cff2e7819 */ /* 0x000fe40000011658 */
[----:B------:R-:W-:Y:S01]  /*2090*/  FSEL R42, R42, -INF , !P2 ;  /* 0xff8000002a2a7808 */ /* 0x000fe20005000000 */
[----:B------:R-:W-:Y:S01]  /*20a0*/  FMUL R50, R50, c[0x0][0x188] ;  /* 0x0000620032327a20 */ /* 0x000fe20000400000 */
[----:B------:R-:W-:-:S02]  /*20b0*/  ISETP.GT.U32.AND P2, PT, R89, R103, PT ;  /* 0x000000675900720c */ /* 0x000fc40003f44070 */
[----:B------:R-:W-:Y:S02]  /*20c0*/  FSEL R37, R37, -INF , !P6 ;  /* 0xff80000025257808 */ /* 0x000fe40007000000 */
[----:B------:R-:W-:Y:S01]  /*20d0*/  LOP3.LUT P6, RZ, R46, 0x1, RZ, 0xc0, !PT ;  /* 0x000000012eff7812 */ /* 0x000fe200078cc0ff */
[----:B------:R-:W-:Y:S01]  /*20e0*/  FMUL R51, R51, c[0x0][0x188] ;  /* 0x0000620033337a20 */ /* 0x000fe20000400000 */
[----:B------:R-:W-:Y:S02]  /*20f0*/  SHF.R.U32.HI R46, RZ, 0xb, R88 ;  /* 0x0000000bff2e7819 */ /* 0x000fe40000011658 */
[----:B------:R-:W-:Y:S01]  /*2100*/  ISETP.GT.U32.AND.EX P2, PT, R90, RZ, PT, P2 ;  /* 0x000000ff5a00720c */ /* 0x000fe20003f44120 */
[----:B------:R-:W-:Y:S01]  /*2110*/  FMUL R27, R27, c[0x0][0x188] ;  /* 0x000062001b1b7a20 */ /* 0x000fe20000400000 */
[----:B------:R-:W-:Y:S02]  /*2120*/  FSEL R90, R44, -INF , !P3 ;  /* 0xff8000002c5a7808 */ /* 0x000fe40005800000 */
[----:B------:R-:W-:-:S02]  /*2130*/  FSEL R89, R50, -INF , !P3 ;  /* 0xff80000032597808 */ /* 0x000fc40005800000 */
[--C-:B------:R-:W-:Y:S02]  /*2140*/  SHF.R.U32.HI R44, RZ, 0xa, R88.reuse ;  /* 0x0000000aff2c7819 */ /* 0x100fe40000011658 */
[----:B------:R-:W-:Y:S02]  /*2150*/  LOP3.LUT P3, RZ, R46, 0x1, RZ, 0xc0, !PT ;  /* 0x000000012eff7812 */ /* 0x000fe4000786c0ff */
[----:B------:R-:W-:Y:S02]  /*2160*/  SHF.R.U32.HI R46, RZ, 0x9, R88 ;  /* 0x00000009ff2e7819 */ /* 0x000fe40000011658 */
[----:B------:R-:W-:Y:S02]  /*2170*/  FSEL R91, R51, -INF , !P2 ;  /* 0xff800000335b7808 */ /* 0x000fe40005000000 */
[----:B------:R-:W-:Y:S02]  /*2180*/  LOP3.LUT P2, RZ, R44, 0x1, RZ, 0xc0, !PT ;  /* 0x000000012cff7812 */ /* 0x000fe4000784c0ff */
[----:B------:R-:W-:-:S02]  /*2190*/  FSEL R44, R27, -INF , !P0 ;  /* 0xff8000001b2c7808 */ /* 0x000fc40004000000 */
[----:B------:R-:W-:Y:S01]  /*21a0*/  LOP3.LUT P0, RZ, R46, 0x1, RZ, 0xc0, !PT ;  /* 0x000000012eff7812 */ /* 0x000fe2000780c0ff */
[----:B------:R-:W-:Y:S01]  /*21b0*/  FMUL R46, R52, c[0x0][0x188] ;  /* 0x00006200342e7a20 */ /* 0x000fe20000400000 */
[----:B------:R-:W-:Y:S01]  /*21c0*/  SHF.R.U32.HI R27, RZ, 0x8, R88 ;  /* 0x00000008ff1b7819 */ /* 0x000fe20000011658 */
[----:B------:R-:W-:-:S03]  /*21d0*/  FMUL R47, R54, c[0x0][0x188] ;  /* 0x00006200362f7a20 */ /* 0x000fc60000400000 */
[----:B------:R-:W-:Y:S02]  /*21e0*/  FSEL R46, R46, -INF , !P1 ;  /* 0xff8000002e2e7808 */ /* 0x000fe40004800000 */
[----:B------:R-:W-:Y:S02]  /*21f0*/  LOP3.LUT P1, RZ, R27, 0x1, RZ, 0xc0, !PT ;  /* 0x000000011bff7812 */ /* 0x000fe4000782c0ff */
[--C-:B------:R-:W-:Y:S01]  /*2200*/  SHF.R.U32.HI R27, RZ, 0x7, R88.reuse ;  /* 0x00000007ff1b7819 */ /* 0x100fe20000011658 */
[----:B------:R-:W-:Y:S01]  /*2210*/  FMUL R48, R55, c[0x0][0x188] ;  /* 0x0000620037307a20 */ /* 0x000fe20000400000 */
[----:B------:R-:W-:Y:S02]  /*2220*/  FSEL R47, R47, -INF , !P4 ;  /* 0xff8000002f2f7808 */ /* 0x000fe40006000000 */
[----:B------:R-:W-:Y:S02]  /*2230*/  LOP3.LUT P4, RZ, R27, 0x1, RZ, 0xc0, !PT ;  /* 0x000000011bff7812 */ /* 0x000fe4000788c0ff */
[----:B------:R-:W-:Y:S01]  /*2240*/  SHF.R.U32.HI R27, RZ, 0x6, R88 ;  /* 0x00000006ff1b7819 */ /* 0x000fe20000011658 */
[----:B------:R-:W-:Y:S01]  /*2250*/  FMUL R49, R58, c[0x0][0x188] ;  /* 0x000062003a317a20 */ /* 0x000fe20000400000 */
[----:B------:R-:W-:-:S02]  /*2260*/  FSEL R48, R48, -INF , !P6 ;  /* 0xff80000030307808 */ /* 0x000fc40007000000 */
[----:B------:R-:W-:Y:S02]  /*2270*/  LOP3.LUT P6, RZ, R27, 0x1, RZ, 0xc0, !PT ;  /* 0x000000011bff7812 */ /* 0x000fe400078cc0ff */
[--C-:B------:R-:W-:Y:S01]  /*2280*/  SHF.R.U32.HI R27, RZ, 0x5, R88.reuse ;  /* 0x00000005ff1b7819 */ /* 0x100fe20000011658 */
[----:B------:R-:W-:Y:S01]  /*2290*/  FMUL R50, R59, c[0x0][0x188] ;  /* 0x000062003b327a20 */ /* 0x000fe20000400000 */
[----:B------:R-:W-:Y:S02]  /*22a0*/  FMNMX R52, R41, R85, !PT ;  /* 0x0000005529347209 */ /* 0x000fe40007800000 */
[----:B------:R-:W-:Y:S02]  /*22b0*/  FSEL R49, R49, -INF , !P0 ;  /* 0xff80000031317808 */ /* 0x000fe40004000000 */
[----:B------:R-:W-:Y:S02]  /*22c0*/  LOP3.LUT P0, RZ, R27, 0x1, RZ, 0xc0, !PT ;  /* 0x000000011bff7812 */ /* 0x000fe4000780c0ff */
[----:B------:R-:W-:-:S02]  /*22d0*/  SHF.R.U32.HI R27, RZ, 0x4, R88 ;  /* 0x00000004ff1b7819 */ /* 0x000fc40000011658 */
[----:B------:R-:W-:Y:S02]  /*22e0*/  FMNMX R52, R89, R52, !PT ;  /* 0x0000003459347209 */ /* 0x000fe40007800000 */
[----:B------:R-:W-:Y:S02]  /*22f0*/  FSEL R50, R50, -INF , !P1 ;  /* 0xff80000032327808 */ /* 0x000fe40004800000 */
[----:B------:R-:W-:Y:S02]  /*2300*/  LOP3.LUT P1, RZ, R27, 0x1, RZ, 0xc0, !PT ;  /* 0x000000011bff7812 */ /* 0x000fe4000782c0ff */
[----:B------:R-:W-:Y:S01]  /*2310*/  FMNMX R27, R91, R52, !PT ;  /* 0x000000345b1b7209 */ /* 0x000fe20007800000 */
[----:B------:R-:W-:Y:S01]  /*2320*/  FMUL R51, R62, c[0x0][0x188] ;  /* 0x000062003e337a20 */ /* 0x000fe20000400000 */
[----:B------:R-:W-:Y:S02]  /*2330*/  SHF.R.U32.HI R52, RZ, 0x3, R88 ;  /* 0x00000003ff347819 */ /* 0x000fe40000011658 */
[----:B------:R-:W-:-:S02]  /*2340*/  FMNMX R54, R64, R27, !PT ;  /* 0x0000001b40367209 */ /* 0x000fc40007800000 */
[----:B------:R-:W-:Y:S02]  /*2350*/  FSEL R51, R51, -INF , !P0 ;  /* 0xff80000033337808 */ /* 0x000fe40004000000 */
[----:B------:R-:W-:Y:S02]  /*2360*/  FMNMX R27, R23, R54, !PT ;  /* 0x00000036171b7209 */ /* 0x000fe40007800000 */
[----:B------:R-:W-:Y:S01]  /*2370*/  LOP3.LUT P0, RZ, R52, 0x1, RZ, 0xc0, !PT ;  /* 0x0000000134ff7812 */ /* 0x000fe2000780c0ff */
[----:B------:R-:W-:Y:S01]  /*2380*/  FMUL R52, R63, c[0x0][0x188] ;  /* 0x000062003f347a20 */ /* 0x000fe20000400000 */
[----:B------:R-:W-:Y:S02]  /*2390*/  FMNMX R27, R18, R27, !PT ;  /* 0x0000001b121b7209 */ /* 0x000fe40007800000 */
[----:B------:R-:W-:Y:S01]  /*23a0*/  SHF.R.U32.HI R54, RZ, 0x1, R88 ;  /* 0x00000001ff367819 */ /* 0x000fe20000011658 */
[----:B------:R-:W-:Y:S01]  /*23b0*/  FMUL R26, R26, c[0x0][0x188] ;  /* 0x000062001a1a7a20 */ /* 0x000fe20000400000 */
[----:B------:R-:W-:-:S02]  /*23c0*/  FSEL R52, R52, -INF , !P1 ;  /* 0xff80000034347808 */ /* 0x000fc40004800000 */
[----:B------:R-:W-:Y:S02]  /*23d0*/  FMNMX R58, R22, R27, !PT ;  /* 0x0000001b163a7209 */ /* 0x000fe40007800000 */
[----:B------:R-:W-:Y:S02]  /*23e0*/  LOP3.LUT P1, RZ, R54, 0x1, RZ, 0xc0, !PT ;  /* 0x0000000136ff7812 */ /* 0x000fe4000782c0ff */
[----:B------:R-:W-:Y:S02]  /*23f0*/  FMNMX R27, R19, R58, !PT ;  /* 0x0000003a131b7209 */ /* 0x000fe40007800000 */
[----:B------:R-:W-:Y:S02]  /*2400*/  FSEL R54, R26, -INF , !P1 ;  /* 0xff8000001a367808 */ /* 0x000fe40004800000 */
[----:B------:R-:W-:Y:S02]  /*2410*/  FMNMX R26, R90, R42, !PT ;  /* 0x0000002a5a1a7209 */ /* 0x000fe40007800000 */
[----:B------:R-:W-:-:S02]  /*2420*/  FMNMX R58, R20, R27, !PT ;  /* 0x0000001b143a7209 */ /* 0x000fc40007800000 */
[----:B------:R-:W-:Y:S02]  /*2430*/  FMNMX R26, R39, R26, !PT ;  /* 0x0000001a271a7209 */ /* 0x000fe40007800000 */
[----:B------:R-:W-:Y:S02]  /*2440*/  FMNMX R55, R17, R58, !PT ;  /* 0x0000003a11377209 */ /* 0x000fe40007800000 */
[----:B------:R-:W-:Y:S02]  /*2450*/  FMNMX R27, R37, R26, !PT ;  /* 0x0000001a251b7209 */ /* 0x000fe40007800000 */
[----:B------:R-:W-:Y:S02]  /*2460*/  FMNMX R58, R8, R55, !PT ;  /* 0x00000037083a7209 */ /* 0x000fe40007800000 */
        /* <DEDUP_REMOVED lines=36> */
[----:B------:R-:W-:Y:S01]  /*26b0*/  FMNMX R27, R81, R26, !PT ;  /* 0x0000001a511b7209 */ /* 0x000fe20007800000 */
[----:B------:R-:W-:Y:S01]  /*26c0*/  FMUL R53, R53, c[0x0][0x188] ;  /* 0x0000620035357a20 */ /* 0x000fe20000400000 */
[----:B------:R-:W-:-:S02]  /*26d0*/  FMNMX R59, R54, R55, !PT ;  /* 0x00000037363b7209 */ /* 0x000fc40007800000 */
[----:B------:R-:W-:Y:S01]  /*26e0*/  FMNMX R27, R84, R27, !PT ;  /* 0x0000001b541b7209 */ /* 0x000fe20007800000 */
[----:B------:R-:W-:Y:S01]  /*26f0*/  FMUL R55, R56, c[0x0][0x188] ;  /* 0x0000620038377a20 */ /* 0x000fe20000400000 */
[----:B------:R-:W-:Y:S02]  /*2700*/  FMNMX R26, R44, R59, !PT ;  /* 0x0000003b2c1a7209 */ /* 0x000fe40007800000 */
[----:B------:R-:W-:Y:S02]  /*2710*/  FSEL R53, R53, -INF , !P5 ;  /* 0xff80000035357808 */ /* 0x000fe40006800000 */
[----:B------:R-:W-:Y:S01]  /*2720*/  FMNMX R58, R46, R27, !PT ;  /* 0x0000001b2e3a7209 */ /* 0x000fe20007800000 */
[----:B------:R-:W-:Y:S01]  /*2730*/  FMUL R56, R57, c[0x0][0x188] ;  /* 0x0000620039387a20 */ /* 0x000fe20000400000 */
[----:B------:R-:W0:Y:S01]  /*2740*/  SHFL.BFLY PT, R27, R26, 0x2, 0x1f ;  /* 0x0c401f001a1b7f89 */ /* 0x000e2200000e0000 */
[----:B------:R-:W-:Y:S02]  /*2750*/  FSEL R55, R55, -INF , !P3 ;  /* 0xff80000037377808 */ /* 0x000fe40005800000 */
[----:B------:R-:W-:Y:S01]  /*2760*/  FMNMX R58, R53, R58, !PT ;  /* 0x0000003a353a7209 */ /* 0x000fe20007800000 */
[----:B------:R-:W-:Y:S01]  /*2770*/  FMUL R57, R60, c[0x0][0x188] ;  /* 0x000062003c397a20 */ /* 0x000fe20000400000 */
[----:B------:R-:W-:-:S02]  /*2780*/  FSEL R56, R56, -INF , !P2 ;  /* 0xff80000038387808 */ /* 0x000fc40005000000 */
[----:B------:R-:W-:Y:S01]  /*2790*/  FMNMX R59, R55, R58, !PT ;  /* 0x0000003a373b7209 */ /* 0x000fe20007800000 */
[----:B------:R-:W-:Y:S01]  /*27a0*/  FMUL R58, R61, c[0x0][0x188] ;  /* 0x000062003d3a7a20 */ /* 0x000fe20000400000 */
[----:B------:R-:W-:Y:S02]  /*27b0*/  FSEL R57, R57, -INF , !P4 ;  /* 0xff80000039397808 */ /* 0x000fe40006000000 */
[----:B------:R-:W-:Y:S01]  /*27c0*/  FMNMX R60, R56, R59, !PT ;  /* 0x0000003b383c7209 */ /* 0x000fe20007800000 */
[----:B------:R-:W-:Y:S01]  /*27d0*/  FMUL R24, R24, c[0x0][0x188] ;  /* 0x0000620018187a20 */ /* 0x000fe20000400000 */
[----:B------:R-:W-:Y:S02]  /*27e0*/  SHF.R.U32.HI R88, RZ, 0x2, R88 ;  /* 0x00000002ff587819 */ /* 0x000fe40000011658 */
[----:B------:R-:W-:Y:S02]  /*27f0*/  FSEL R58, R58, -INF , !P6 ;  /* 0xff8000003a3a7808 */ /* 0x000fe40007000000 */
[----:B------:R-:W-:Y:S01]  /*2800*/  FMNMX R59, R57, R60, !PT ;  /* 0x0000003c393b7209 */ /* 0x000fe20007800000 */
[----:B------:R-:W-:Y:S01]  /*2810*/  FMUL R25, R25, c[0x0][0x188] ;  /* 0x0000620019197a20 */ /* 0x000fe20000400000 */
[----:B------:R-:W-:-:S02]  /*2820*/  LOP3.LUT P1, RZ, R88, 0x1, RZ, 0xc0, !PT ;  /* 0x0000000158ff7812 */ /* 0x000fc4000782c0ff */
[----:B------:R-:W-:Y:S02]  /*2830*/  FSEL R61, R24, -INF , !P0 ;  /* 0xff800000183d7808 */ /* 0x000fe40004000000 */
[----:B------:R-:W-:Y:S02]  /*2840*/  FMNMX R24, R58, R59, !PT ;  /* 0x0000003b3a187209 */ /* 0x000fe40007800000 */
[----:B------:R-:W-:Y:S02]  /*2850*/  FSEL R62, R25, -INF , !P1 ;  /* 0xff800000193e7808 */ /* 0x000fe40004800000 */
[----:B------:R-:W-:Y:S02]  /*2860*/  FMNMX R25, R61, R24, !PT ;  /* 0x000000183d197209 */ /* 0x000fe40007800000 */
[----:B0-----:R-:W-:Y:S02]  /*2870*/  FMNMX R27, R26, R27, !PT ;  /* 0x0000001b1a1b7209 */ /* 0x001fe40007800000 */
[----:B------:R-:W-:-:S03]  /*2880*/  FMNMX R26, R62, R25, !PT ;  /* 0x000000193e1a7209 */ /* 0x000fc60007800000 */
[----:B------:R-:W0:Y:S04]  /*2890*/  SHFL.BFLY PT, R24, R27, 0x1, 0x1f ;  /* 0x0c201f001b187f89 */ /* 0x000e2800000e0000 */
[----:B------:R-:W1:Y:S01]  /*28a0*/  SHFL.BFLY PT, R25, R26, 0x2, 0x1f ;  /* 0x0c401f001a197f89 */ /* 0x000e6200000e0000 */
[----:B0-----:R-:W-:Y:S02]  /*28b0*/  FMNMX R60, R27, R24, !PT ;  /* 0x000000181b3c7209 */ /* 0x001fe40007800000 */
[----:B-1----:R-:W-:-:S05]  /*28c0*/  FMNMX R24, R26, R25, !PT ;  /* 0x000000191a187209 */ /* 0x002fca0007800000 */
[----:B------:R-:W0:Y:S04]  /*28d0*/  SHFL.BFLY PT, R25, R24, 0x1, 0x1f ;  /* 0x0c201f0018197f89 */ /* 0x000e2800000e0000 */
[----:B--2---:R-:W-:Y:S04]  /*28e0*/  STS.U16 [R96+0x2000], R43 ;  /* 0x0020002b60007388 */ /* 0x004fe80000000400 */
[----:B----4-:R1:W-:Y:S04]  /*28f0*/  STS.U16 [R96+0x2800], R38 ;  /* 0x0028002660007388 */ /* 0x0103e80000000400 */
[----:B------:R2:W-:Y:S04]  /*2900*/  STS.U16 [R122+0x2400], R36 ;  /* 0x002400247a007388 */ /* 0x0005e80000000400 */
[----:B---3--:R-:W-:Y:S01]  /*2910*/  STS.U16 [R122+0x2c00], R40 ;  /* 0x002c00287a007388 */ /* 0x008fe20000000400 */
[----:B------:R-:W-:-:S02]  /*2920*/  FMNMX R59, R60, R83, !PT ;  /* 0x000000533c3b7209 */ /* 0x000fc40007800000 */
[----:B0-----:R-:W-:-:S03]  /*2930*/  FMNMX R25, R24, R25, !PT ;  /* 0x0000001918197209 */ /* 0x001fc60007800000 */
[----:B------:R-:W-:Y:S01]  /*2940*/  FADD R24, -R59, R83 ;  /* 0x000000533b187221 */ /* 0x000fe20000000100 */
[----:B------:R-:W-:Y:S01]  /*2950*/  FMNMX R60, R25, R82, !PT ;  /* 0x00000052193c7209 */ /* 0x000fe20007800000 */
[----:B------:R-:W-:Y:S02]  /*2960*/  FADD R41, R41, -R59 ;  /* 0x8000003b29297221 */ /* 0x000fe40000000000 */
[----:B------:R-:W-:Y:S02]  /*2970*/  FMUL R24, R24, 1.4426950216293334961 ;  /* 0x3fb8aa3b18187820 */ /* 0x000fe40000400000 */
[--C-:B------:R-:W-:Y:S02]  /*2980*/  FADD R42, R42, -R60.reuse ;  /* 0x8000003c2a2a7221 */ /* 0x100fe40000000000 */
[----:B------:R-:W-:Y:S02]  /*2990*/  FADD R90, R90, -R60 ;  /* 0x8000003c5a5a7221 */ /* 0x000fe40000000000 */
[----:B------:R-:W-:-:S02]  /*29a0*/  FMUL R41, R41, 1.4426950216293334961 ;  /* 0x3fb8aa3b29297820 */ /* 0x000fc40000400000 */
[----:B------:R-:W-:Y:S01]  /*29b0*/  FMUL R42, R42, 1.4426950216293334961 ;  /* 0x3fb8aa3b2a2a7820 */ /* 0x000fe20000400000 */
[----:B------:R0:W-:Y:S01]  /*29c0*/  MUFU.EX2 R95, R24 ;  /* 0x00000018005f7308 */ /* 0x0001e20000000800 */
[----:B------:R-:W-:Y:S01]  /*29d0*/  BAR.SYNC.DEFER_BLOCKING 0x0 ;  /* 0x0000000000007b1d */ /* 0x000fe20000010000 */
[----:B------:R-:W-:-:S06]  /*29e0*/  FMUL R83, R90, 1.4426950216293334961 ;  /* 0x3fb8aa3b5a537820 */ /* 0x000fcc0000400000 */
[----:B------:R-:W-:Y:S01]  /*29f0*/  MUFU.EX2 R88, R41 ;  /* 0x0000002900587308 */ /* 0x000fe20000000800 */
[--C-:B------:R-:W-:Y:S02]  /*2a00*/  FADD R85, R85, -R59.reuse ;  /* 0x8000003b55557221 */ /* 0x100fe40000000000 */
[----:B------:R-:W-:-:S05]  /*2a10*/  FADD R89, R89, -R59 ;  /* 0x8000003b59597221 */ /* 0x000fca0000000000 */
[----:B------:R3:W-:Y:S01]  /*2a20*/  MUFU.EX2 R90, R42 ;  /* 0x0000002a005a7308 */ /* 0x0007e20000000800 */
[----:B------:R-:W-:Y:S01]  /*2a30*/  FADD R91, R91, -R59 ;  /* 0x8000003b5b5b7221 */ /* 0x000fe20000000000 */
[----:B0-----:R-:W0:Y:S04]  /*2a40*/  LDSM.16.M88.4 R24, [R6+0x2000] ;  /* 0x002000000618783b */ /* 0x001e280000000200 */
[----:B---3--:R-:W3:Y:S01]  /*2a50*/  LDSM.16.M88.4 R40, [R6+0x2800] ;  /* 0x002800000628783b */ /* 0x008ee20000000200 */
[----:B-1----:R-:W-:Y:S02]  /*2a60*/  FADD R38, -R60, R82 ;  /* 0x000000523c267221 */ /* 0x002fe40000000100 */
[--C-:B------:R-:W-:Y:S02]  /*2a70*/  FADD R37, R37, -R60.reuse ;  /* 0x8000003c25257221 */ /* 0x100fe40000000000 */
[----:B------:R-:W-:-:S02]  /*2a80*/  FADD R39, R39, -R60 ;  /* 0x8000003c27277221 */ /* 0x000fc40000000000 */
[----:B------:R-:W-:Y:S02]  /*2a90*/  FMUL R85, R85, 1.4426950216293334961 ;  /* 0x3fb8aa3b55557820 */ /* 0x000fe40000400000 */
[----:B------:R-:W-:Y:S02]  /*2aa0*/  FMUL R89, R89, 1.4426950216293334961 ;  /* 0x3fb8aa3b59597820 */ /* 0x000fe40000400000 */
[----:B------:R-:W-:Y:S02]  /*2ab0*/  FMUL R91, R91, 1.4426950216293334961 ;  /* 0x3fb8aa3b5b5b7820 */ /* 0x000fe40000400000 */
[----:B------:R-:W-:Y:S02]  /*2ac0*/  FMUL R94, R38, 1.4426950216293334961 ;  /* 0x3fb8aa3b265e7820 */ /* 0x000fe40000400000 */
[----:B------:R-:W-:Y:S02]  /*2ad0*/  FMUL R92, R37, 1.4426950216293334961 ;  /* 0x3fb8aa3b255c7820 */ /* 0x000fe40000400000 */
[----:B------:R-:W-:Y:S01]  /*2ae0*/  FMUL R39, R39, 1.4426950216293334961 ;  /* 0x3fb8aa3b27277820 */ /* 0x000fe20000400000 */
[----:B------:R-:W1:Y:S08]  /*2af0*/  MUFU.EX2 R85, R85 ;  /* 0x0000005500557308 */ /* 0x000e700000000800 */
[----:B------:R-:W-:Y:S08]  /*2b00*/  MUFU.EX2 R89, R89 ;  /* 0x0000005900597308 */ /* 0x000ff00000000800 */
[----:B------:R-:W4:Y:S08]  /*2b10*/  MUFU.EX2 R91, R91 ;  /* 0x0000005b005b7308 */ /* 0x000f300000000800 */
[----:B------:R-:W2:Y:S08]  /*2b20*/  MUFU.EX2 R83, R83 ;  /* 0x0000005300537308 */ /* 0x000eb00000000800 */
[----:B------:R4:W-:Y:S08]  /*2b30*/  MUFU.EX2 R82, R39 ;  /* 0x0000002700527308 */ /* 0x0009f00000000800 */
[----:B------:R-:W5:Y:S08]  /*2b40*/  MUFU.EX2 R94, R94 ;  /* 0x0000005e005e7308 */ /* 0x000f700000000800 */
[----:B------:R-:W0:Y:S01]  /*2b50*/  MUFU.EX2 R92, R92 ;  /* 0x0000005c005c7308 */ /* 0x000e220000000800 */
[--C-:B------:R-:W-:Y:S01]  /*2b60*/  FADD R15, R15, -R59.reuse ;  /* 0x8000003b0f0f7221 */ /* 0x100fe20000000000 */
[----:B-1----:R-:W-:Y:S01]  /*2b70*/  F2FP.PACK_AB R37, R85, R88 ;  /* 0x000000585525723e */ /* 0x002fe200000000ff */
[----:B------:R-:W-:Y:S01]  /*2b80*/  FMUL R34, R95, R34 ;  /* 0x000000225f227220 */ /* 0x000fe20000400000 */
[----:B----4-:R-:W-:Y:S01]  /*2b90*/  F2FP.PACK_AB R39, R91, R89 ;  /* 0x000000595b27723e */ /* 0x010fe200000000ff */
[----:B------:R-:W-:Y:S01]  /*2ba0*/  FMUL R35, R95, R35 ;  /* 0x000000235f237220 */ /* 0x000fe20000400000 */
[----:B--2---:R-:W-:Y:S01]  /*2bb0*/  F2FP.PACK_AB R36, R90, R83 ;  /* 0x000000535a24723e */ /* 0x004fe200000000ff */
[----:B------:R-:W-:-:S02]  /*2bc0*/  FADD R17, R17, -R59 ;  /* 0x8000003b11117221 */ /* 0x000fc40000000000 */
[C---:B-----5:R-:W-:Y:S02]  /*2bd0*/  FMUL R32, R94.reuse, R32 ;  /* 0x000000205e207220 */ /* 0x060fe40000400000 */
[----:B------:R-:W-:Y:S02]  /*2be0*/  FMUL R33, R94, R33 ;  /* 0x000000215e217220 */ /* 0x000fe40000400000 */
[----:B------:R-:W-:Y:S02]  /*2bf0*/  FMUL R15, R15, 1.4426950216293334961 ;  /* 0x3fb8aa3b0f0f7820 */ /* 0x000fe40000400000 */
[----:B------:R-:W-:Y:S01]  /*2c00*/  FADD R86, R86, -R60 ;  /* 0x8000003c56567221 */ /* 0x000fe20000000000 */
[----:B0-----:R-:W-:Y:S01]  /*2c10*/  F2FP.PACK_AB R38, R92, R82 ;  /* 0x000000525c26723e */ /* 0x001fe200000000ff */
[C---:B------:R-:W-:Y:S01]  /*2c20*/  FMUL R30, R95.reuse, R30 ;  /* 0x0000001e5f1e7220 */ /* 0x040fe20000400000 */
[----:B------:R0:W-:Y:S01]  /*2c30*/  MUFU.EX2 R97, R15 ;  /* 0x0000000f00617308 */ /* 0x0001e20000000800 */
[----:B------:R-:W-:-:S02]  /*2c40*/  FMUL R31, R95, R31 ;  /* 0x0000001f5f1f7220 */ /* 0x000fc40000400000 */
[C---:B------:R-:W-:Y:S02]  /*2c50*/  FMUL R28, R94.reuse, R28 ;  /* 0x0000001c5e1c7220 */ /* 0x040fe40000400000 */
[----:B------:R-:W-:Y:S02]  /*2c60*/  FMUL R29, R94, R29 ;  /* 0x0000001d5e1d7220 */ /* 0x000fe40000400000 */
[--C-:B------:R-:W-:Y:S02]  /*2c70*/  FADD R64, R64, -R59.reuse ;  /* 0x8000003b40407221 */ /* 0x100fe40000000000 */
[----:B------:R-:W-:Y:S02]  /*2c80*/  FADD R19, R19, -R59 ;  /* 0x8000003b13137221 */ /* 0x000fe40000000000 */
[----:B------:R-:W-:Y:S02]  /*2c90*/  FMUL R17, R17, 1.4426950216293334961 ;  /* 0x3fb8aa3b11117820 */ /* 0x000fe40000400000 */
[----:B0-----:R-:W-:-:S02]  /*2ca0*/  FMUL R15, R86, 1.4426950216293334961 ;  /* 0x3fb8aa3b560f7820 */ /* 0x001fc40000400000 */
[--C-:B------:R-:W-:Y:S01]  /*2cb0*/  FADD R93, R93, -R60.reuse ;  /* 0x8000003c5d5d7221 */ /* 0x100fe20000000000 */
[C---:B------:R-:W-:Y:S01]  /*2cc0*/  HMMA.16816.F32 R32, R36.reuse, R24, R32 ;  /* 0x000000182420723c */ /* 0x040fe20000001820 */
[----:B------:R-:W-:Y:S01]  /*2cd0*/  FADD R23, R23, -R59 ;  /* 0x8000003b17177221 */ /* 0x000fe20000000000 */
[----:B------:R0:W-:Y:S01]  /*2ce0*/  MUFU.EX2 R98, R17 ;  /* 0x0000001100627308 */ /* 0x0001e20000000800 */
[----:B------:R-:W-:Y:S02]  /*2cf0*/  FMUL R19, R19, 1.4426950216293334961 ;  /* 0x3fb8aa3b13137820 */ /* 0x000fe40000400000 */
[--C-:B------:R-:W-:Y:S02]  /*2d00*/  FADD R11, R11, -R60.reuse ;  /* 0x8000003c0b0b7221 */ /* 0x100fe40000000000 */
[----:B------:R-:W-:Y:S01]  /*2d10*/  FMUL R25, R64, 1.4426950216293334961 ;  /* 0x3fb8aa3b40197820 */ /* 0x000fe20000400000 */
[----:B---3--:R-:W-:Y:S01]  /*2d20*/  HMMA.16816.F32 R28, R36, R40, R28 ;  /* 0x00000028241c723c */ /* 0x008fe2000000181c */
[----:B------:R-:W-:-:S02]  /*2d30*/  FADD R14, R14, -R60 ;  /* 0x8000003c0e0e7221 */ /* 0x000fc40000000000 */
[----:B0-----:R-:W-:Y:S01]  /*2d40*/  FMUL R17, R93, 1.4426950216293334961 ;  /* 0x3fb8aa3b5d117820 */ /* 0x001fe20000400000 */
[----:B------:R-:W0:Y:S01]  /*2d50*/  MUFU.EX2 R15, R15 ;  /* 0x0000000f000f7308 */ /* 0x000e220000000800 */
[--C-:B------:R-:W-:Y:S02]  /*2d60*/  FADD R22, R22, -R59.reuse ;  /* 0x8000003b16167221 */ /* 0x100fe40000000000 */
[----:B------:R-:W-:Y:S02]  /*2d70*/  FMUL R36, R23, 1.4426950216293334961 ;  /* 0x3fb8aa3b17247820 */ /* 0x000fe40000400000 */
[----:B------:R-:W-:-:S03]  /*2d80*/  FADD R23, R18, -R59 ;  /* 0x8000003b12177221 */ /* 0x000fc60000000000 */
[----:B------:R1:W-:Y:S01]  /*2d90*/  MUFU.EX2 R41, R19 ;  /* 0x0000001300297308 */ /* 0x0003e20000000800 */
[----:B------:R-:W-:Y:S02]  /*2da0*/  FMUL R14, R14, 1.4426950216293334961 ;  /* 0x3fb8aa3b0e0e7820 */ /* 0x000fe40000400000 */
[----:B------:R-:W-:Y:S02]  /*2db0*/  FADD R83, R83, R90 ;  /* 0x0000005a53537221 */ /* 0x000fe40000000000 */
[----:B------:R-:W-:-:S03]  /*2dc0*/  FMUL R23, R23, 1.4426950216293334961 ;  /* 0x3fb8aa3b17177820 */ /* 0x000fc60000400000 */
[----:B------:R-:W2:Y:S01]  /*2dd0*/  MUFU.EX2 R25, R25 ;  /* 0x0000001900197308 */ /* 0x000ea20000000800 */
[----:B-1----:R-:W-:Y:S02]  /*2de0*/  FMUL R19, R11, 1.4426950216293334961 ;  /* 0x3fb8aa3b0b137820 */ /* 0x002fe40000400000 */
[----:B------:R-:W-:Y:S02]  /*2df0*/  FMUL R22, R22, 1.4426950216293334961 ;  /* 0x3fb8aa3b16167820 */ /* 0x000fe40000400000 */
[----:B------:R-:W-:-:S03]  /*2e00*/  FADD R11, R21, -R60 ;  /* 0x8000003c150b7221 */ /* 0x000fc60000000000 */
[----:B------:R-:W1:Y:S01]  /*2e10*/  MUFU.EX2 R17, R17 ;  /* 0x0000001100117308 */ /* 0x000e620000000800 */
[----:B------:R-:W-:Y:S02]  /*2e20*/  FADD R88, R88, R85 ;  /* 0x0000005558587221 */ /* 0x000fe40000000000 */
[----:B------:R-:W-:Y:S02]  /*2e30*/  FADD R83, R82, R83 ;  /* 0x0000005352537221 */ /* 0x000fe40000000000 */
[----:B------:R-:W-:-:S03]  /*2e40*/  FADD R13, R13, -R60 ;  /* 0x8000003c0d0d7221 */ /* 0x000fc60000000000 */
[----:B------:R-:W3:Y:S01]  /*2e50*/  MUFU.EX2 R18, R36 ;  /* 0x0000002400127308 */ /* 0x000ee20000000800 */
[----:B------:R-:W-:Y:S02]  /*2e60*/  FADD R88, R89, R88 ;  /* 0x0000005859587221 */ /* 0x000fe40000000000 */
[----:B------:R-:W-:-:S05]  /*2e70*/  FADD R47, R47, -R59 ;  /* 0x8000003b2f2f7221 */ /* 0x000fca0000000000 */
[----:B------:R-:W-:Y:S01]  /*2e80*/  MUFU.EX2 R19, R19 ;  /* 0x0000001300137308 */ /* 0x000fe20000000800 */
[----:B------:R-:W-:Y:S02]  /*2e90*/  FADD R44, R44, -R59 ;  /* 0x8000003b2c2c7221 */ /* 0x000fe40000000000 */
[----:B------:R-:W-:-:S05]  /*2ea0*/  FADD R92, R92, R83 ;  /* 0x000000535c5c7221 */ /* 0x000fca0000000000 */
[----:B------:R-:W4:Y:S01]  /*2eb0*/  MUFU.EX2 R21, R14 ;  /* 0x0000000e00157308 */ /* 0x000f220000000800 */
[----:B------:R-:W-:Y:S02]  /*2ec0*/  FADD R16, R16, -R60 ;  /* 0x8000003c10107221 */ /* 0x000fe40000000000 */
[----:B------:R-:W-:-:S05]  /*2ed0*/  FMUL R13, R13, 1.4426950216293334961 ;  /* 0x3fb8aa3b0d0d7820 */ /* 0x000fca0000400000 */
[----:B------:R-:W-:Y:S01]  /*2ee0*/  MUFU.EX2 R24, R23 ;  /* 0x0000001700187308 */ /* 0x000fe20000000800 */
[----:B------:R-:W-:-:S07]  /*2ef0*/  FADD R10, R10, -R60 ;  /* 0x8000003c0a0a7221 */ /* 0x000fce0000000000 */
[----:B------:R-:W5:Y:S01]  /*2f00*/  MUFU.EX2 R40, R22 ;  /* 0x0000001600287308 */ /* 0x000f620000000800 */
[--C-:B------:R-:W-:Y:S02]  /*2f10*/  FADD R76, R76, -R59.reuse ;  /* 0x8000003b4c4c7221 */ /* 0x100fe40000000000 */
[----:B------:R-:W-:Y:S02]  /*2f20*/  FADD R88, R91, R88 ;  /* 0x000000585b587221 */ /* 0x000fe40000000000 */
[--C-:B------:R-:W-:Y:S02]  /*2f30*/  FADD R45, R45, -R59.reuse ;  /* 0x8000003b2d2d7221 */ /* 0x100fe40000000000 */
[----:B------:R-:W-:Y:S02]  /*2f40*/  FMUL R44, R44, 1.4426950216293334961 ;  /* 0x3fb8aa3b2c2c7820 */ /* 0x000fe40000400000 */
[----:B0-----:R-:W-:Y:S02]  /*2f50*/  FADD R92, R15, R92 ;  /* 0x0000005c0f5c7221 */ /* 0x001fe40000000000 */
[----:B------:R-:W-:-:S02]  /*2f60*/  FADD R8, R8, -R59 ;  /* 0x8000003b08087221 */ /* 0x000fc40000000000 */
[----:B------:R-:W-:Y:S02]  /*2f70*/  FMUL R39, R47, 1.4426950216293334961 ;  /* 0x3fb8aa3b2f277820 */ /* 0x000fe40000400000 */
[----:B------:R-:W-:Y:S01]  /*2f80*/  FMUL R16, R16, 1.4426950216293334961 ;  /* 0x3fb8aa3b10107820 */ /* 0x000fe20000400000 */
[----:B------:R2:W-:Y:S01]  /*2f90*/  MUFU.EX2 R47, R13 ;  /* 0x0000000d002f7308 */ /* 0x0005e20000000800 */
[--C-:B------:R-:W-:Y:S02]  /*2fa0*/  FADD R65, R65, -R60.reuse ;  /* 0x8000003c41417221 */ /* 0x100fe40000000000 */
[----:B------:R-:W-:Y:S02]  /*2fb0*/  FMUL R10, R10, 1.4426950216293334961 ;  /* 0x3fb8aa3b0a0a7820 */ /* 0x000fe40000400000 */
[--C-:B------:R-:W-:Y:S02]  /*2fc0*/  FADD R69, R69, -R60.reuse ;  /* 0x8000003c45457221 */ /* 0x100fe40000000000 */
[--C-:B------:R-:W-:Y:S01]  /*2fd0*/  FADD R12, R12, -R60.reuse ;  /* 0x8000003c0c0c7221 */ /* 0x100fe20000000000 */
[----:B------:R0:W-:Y:S01]  /*2fe0*/  MUFU.EX2 R64, R44 ;  /* 0x0000002c00407308 */ /* 0x0001e20000000800 */
[----:B------:R-:W-:-:S02]  /*2ff0*/  FADD R70, R70, -R60 ;  /* 0x8000003c46467221 */ /* 0x000fc40000000000 */
[----:B--2---:R-:W-:Y:S02]  /*3000*/  FADD R13, R25, R88 ;  /* 0x00000058190d7221 */ /* 0x004fe40000000000 */
[----:B------:R-:W-:Y:S02]  /*3010*/  FMUL R22, R76, 1.4426950216293334961 ;  /* 0x3fb8aa3b4c167820 */ /* 0x000fe40000400000 */
[----:B-1----:R-:W-:Y:S01]  /*3020*/  FADD R92, R17, R92 ;  /* 0x0000005c115c7221 */ /* 0x002fe20000000000 */
[----:B------:R1:W-:Y:S01]  /*3030*/  MUFU.EX2 R76, R16 ;  /* 0x00000010004c7308 */ /* 0x0003e20000000800 */
[----:B------:R-:W-:Y:S02]  /*3040*/  FMUL R99, R8, 1.4426950216293334961 ;  /* 0x3fb8aa3b08637820 */ /* 0x000fe40000400000 */
[----:B------:R-:W-:Y:S02]  /*3050*/  FMUL R38, R45, 1.4426950216293334961 ;  /* 0x3fb8aa3b2d267820 */ /* 0x000fe40000400000 */
[----:B0-----:R-:W-:-:S02]  /*3060*/  FMUL R44, R65, 1.4426950216293334961 ;  /* 0x3fb8aa3b412c7820 */ /* 0x001fc40000400000 */
[--C-:B------:R-:W-:Y:S01]  /*3070*/  FADD R8, R68, -R59.reuse ;  /* 0x8000003b44087221 */ /* 0x100fe20000000000 */
[----:B------:R0:W-:Y:S01]  /*3080*/  MUFU.EX2 R45, R10 ;  /* 0x0000000a002d7308 */ /* 0x0001e20000000800 */
[----:B------:R-:W-:Y:S01]  /*3090*/  FADD R71, R71, -R59 ;  /* 0x8000003b47477221 */ /* 0x000fe20000000000 */
[----:B-1----:R-:W-:Y:S01]  /*30a0*/  F2FP.PACK_AB R16, R17, R15 ;  /* 0x0000000f1110723e */ /* 0x002fe200000000ff */
[----:B------:R-:W-:Y:S01]  /*30b0*/  FMUL R65, R69, 1.4426950216293334961 ;  /* 0x3fb8aa3b45417820 */ /* 0x000fe20000400000 */
[----:B---3--:R-:W-:Y:S01]  /*30c0*/  F2FP.PACK_AB R17, R18, R25 ;  /* 0x000000191211723e */ /* 0x008fe200000000ff */
[----:B------:R-:W-:Y:S02]  /*30d0*/  FMUL R12, R12, 1.4426950216293334961 ;  /* 0x3fb8aa3b0c0c7820 */ /* 0x000fe40000400000 */
[----:B------:R-:W-:Y:S01]  /*30e0*/  FADD R69, R18, R13 ;  /* 0x0000000d12457221 */ /* 0x000fe20000000000 */
[----:B----4-:R-:W-:Y:S01]  /*30f0*/  F2FP.PACK_AB R18, R21, R19 ;  /* 0x000000131512723e */ /* 0x010fe200000000ff */
[----:B0-----:R-:W-:-:S02]  /*3100*/  FMUL R10, R70, 1.4426950216293334961 ;  /* 0x3fb8aa3b460a7820 */ /* 0x001fc40000400000 */
[----:B------:R-:W-:Y:S01]  /*3110*/  FADD R70, R19, R92 ;  /* 0x0000005c13467221 */ /* 0x000fe20000000000 */
[----:B-----5:R-:W-:Y:S01]  /*3120*/  F2FP.PACK_AB R19, R40, R24 ;  /* 0x000000182813723e */ /* 0x020fe200000000ff */
[--C-:B------:R-:W-:Y:S02]  /*3130*/  FADD R20, R20, -R59.reuse ;  /* 0x8000003b14147221 */ /* 0x100fe40000000000 */
[----:B------:R-:W-:Y:S02]  /*3140*/  FMUL R63, R8, 1.4426950216293334961 ;  /* 0x3fb8aa3b083f7820 */ /* 0x000fe40000400000 */
[----:B------:R-:W-:Y:S02]  /*3150*/  FMUL R8, R71, 1.4426950216293334961 ;  /* 0x3fb8aa3b47087820 */ /* 0x000fe40000400000 */
[----:B------:R0:W-:Y:S01]  /*3160*/  MUFU.EX2 R71, R12 ;  /* 0x0000000c00477308 */ /* 0x0001e20000000800 */
[----:B------:R-:W-:Y:S02]  /*3170*/  FMUL R20, R20, 1.4426950216293334961 ;  /* 0x3fb8aa3b14147820 */ /* 0x000fe40000400000 */
[----:B------:R-:W-:Y:S01]  /*3180*/  FADD R75, R75, -R59 ;  /* 0x8000003b4b4b7221 */ /* 0x000fe20000000000 */
[----:B------:R-:W-:Y:S01]  /*3190*/  HMMA.16816.F32 R32, R16, R26, R32 ;  /* 0x0000001a1020723c */ /* 0x000fe20000001820 */
[----:B------:R-:W-:Y:S01]  /*31a0*/  FMUL R11, R11, 1.4426950216293334961 ;  /* 0x3fb8aa3b0b0b7820 */ /* 0x000fe20000400000 */
[----:B0-----:R-:W0:Y:S01]  /*31b0*/  LDSM.16.M88.4 R12, [R121+0x2000] ;  /* 0x00200000790c783b */ /* 0x001e220000000200 */
[----:B------:R-:W-:Y:S01]  /*31c0*/  FADD R69, R24, R69 ;  /* 0x0000004518457221 */ /* 0x000fe20000000000 */
[----:B------:R1:W-:Y:S01]  /*31d0*/  MUFU.EX2 R100, R20 ;  /* 0x0000001400647308 */ /* 0x0003e20000000800 */
[--C-:B------:R-:W-:Y:S01]  /*31e0*/  FADD R9, R9, -R59.reuse ;  /* 0x8000003b09097221 */ /* 0x100fe20000000000 */
[----:B------:R-:W2:Y:S01]  /*31f0*/  LDSM.16.M88.4 R24, [R121+0x2800] ;  /* 0x002800007918783b */ /* 0x000ea20000000200 */
[----:B------:R-:W-:-:S02]  /*3200*/  FADD R72, R72, -R59 ;  /* 0x8000003b48487221 */ /* 0x000fc40000000000 */
[----:B------:R-:W-:Y:S02]  /*3210*/  FADD R2, R2, -R60 ;  /* 0x8000003c02027221 */ /* 0x000fe40000000000 */
[----:B------:R-:W-:Y:S02]  /*3220*/  FMUL R9, R9, 1.4426950216293334961 ;  /* 0x3fb8aa3b09097820 */ /* 0x000fe40000400000 */
[----:B-1----:R-:W-:Y:S02]  /*3230*/  FMUL R20, R75, 1.4426950216293334961 ;  /* 0x3fb8aa3b4b147820 */ /* 0x002fe40000400000 */
[----:B------:R-:W1:Y:S01]  /*3240*/  MUFU.EX2 R75, R11 ;  /* 0x0000000b004b7308 */ /* 0x000e620000000800 */
[----:B------:R-:W-:Y:S02]  /*3250*/  FMUL R72, R72, 1.4426950216293334961 ;  /* 0x3fb8aa3b48487820 */ /* 0x000fe40000400000 */
[----:B------:R-:W-:-:S05]  /*3260*/  FMUL R2, R2, 1.4426950216293334961 ;  /* 0x3fb8aa3b02027820 */ /* 0x000fca0000400000 */
[----:B------:R-:W-:Y:S01]  /*3270*/  MUFU.EX2 R68, R9 ;  /* 0x0000000900447308 */ /* 0x000fe20000000800 */
[----:B------:R-:W-:Y:S01]  /*3280*/  FADD R70, R21, R70 ;  /* 0x0000004615467221 */ /* 0x000fe20000000000 */
[----:B------:R-:W-:Y:S06]  /*3290*/  HMMA.16816.F32 R28, R16, R42, R28 ;  /* 0x0000002a101c723c */ /* 0x000fec000000181c */
[----:B------:R-:W-:Y:S01]  /*32a0*/  MUFU.EX2 R9, R72 ;  /* 0x0000004800097308 */ /* 0x000fe20000000800 */
[----:B------:R-:W-:-:S07]  /*32b0*/  FADD R66, R66, -R60 ;  /* 0x8000003c42427221 */ /* 0x000fce0000000000 */
[----:B------:R-:W3:Y:S01]  /*32c0*/  MUFU.EX2 R72, R2 ;  /* 0x0000000200487308 */ /* 0x000ee20000000800 */
[----:B------:R-:W-:Y:S02]  /*32d0*/  FADD R73, R73, -R60 ;  /* 0x8000003c49497221 */ /* 0x000fe40000000000 */
[----:B------:R-:W-:-:S05]  /*32e0*/  FADD R40, R40, R69 ;  /* 0x0000004528287221 */ /* 0x000fca0000000000 */
[----:B------:R-:W4:Y:S01]  /*32f0*/  MUFU.EX2 R99, R99 ;  /* 0x0000006300637308 */ /* 0x000f220000000800 */
[----:B-1----:R-:W-:Y:S02]  /*3300*/  FADD R69, R75, R70 ;  /* 0x000000464b457221 */ /* 0x002fe40000000000 */
[----:B------:R-:W-:Y:S02]  /*3310*/  FMUL R11, R66, 1.4426950216293334961 ;  /* 0x3fb8aa3b420b7820 */ /* 0x000fe40000400000 */
[----:B------:R-:W-:Y:S02]  /*3320*/  FMUL R66, R73, 1.4426950216293334961 ;  /* 0x3fb8aa3b49427820 */ /* 0x000fe40000400000 */
[----:B------:R-:W-:Y:S02]  /*3330*/  FADD R73, R41, R40 ;  /* 0x0000002829497221 */ /* 0x000fe40000000000 */
[----:B------:R-:W-:Y:S01]  /*3340*/  FADD R69, R76, R69 ;  /* 0x000000454c457221 */ /* 0x000fe20000000000 */
[----:B------:R-:W1:Y:S01]  /*3350*/  MUFU.EX2 R11, R11 ;  /* 0x0000000b000b7308 */ /* 0x000e620000000800 */
[----:B------:R-:W-:-:S02]  /*3360*/  FADD R73, R100, R73 ;  /* 0x0000004964497221 */ /* 0x000fc40000000000 */
[----:B------:R-:W-:Y:S02]  /*3370*/  FADD R67, R67, -R59 ;  /* 0x8000003b43437221 */ /* 0x000fe40000000000 */
[----:B---3--:R-:W-:Y:S01]  /*3380*/  FADD R16, R72, R69 ;  /* 0x0000004548107221 */ /* 0x008fe20000000000 */
[----:B------:R-:W-:Y:S01]  /*3390*/  F2FP.PACK_AB R40, R76, R75 ;  /* 0x0000004b4c28723e */ /* 0x000fe200000000ff */
[----:B------:R-:W-:Y:S01]  /*33a0*/  FADD R18, R98, R73 ;  /* 0x0000004962127221 */ /* 0x000fe20000000000 */
[----:B------:R-:W-:Y:S01]  /*33b0*/  F2FP.PACK_AB R41, R100, R41 ;  /* 0x000000296429723e */ /* 0x000fe200000000ff */
[----:B------:R-:W3:Y:S01]  /*33c0*/  MUFU.EX2 R63, R63 ;  /* 0x0000003f003f7308 */ /* 0x000ee20000000800 */
[----:B------:R-:W-:Y:S02]  /*33d0*/  F2FP.PACK_AB R42, R47, R72 ;  /* 0x000000482f2a723e */ /* 0x000fe400000000ff */
[----:B----4-:R-:W-:Y:S01]  /*33e0*/  F2FP.PACK_AB R43, R99, R98 ;  /* 0x00000062632b723e */ /* 0x010fe200000000ff */
[----:B------:R-:W-:-:S02]  /*33f0*/  FMUL R67, R67, 1.4426950216293334961 ;  /* 0x3fb8aa3b43437820 */ /* 0x000fc40000400000 */
[----:B------:R-:W-:Y:S02]  /*3400*/  FADD R16, R47, R16 ;  /* 0x000000102f107221 */ /* 0x000fe40000000000 */
[----:B------:R-:W4:Y:S01]  /*3410*/  MUFU.EX2 R44, R44 ;  /* 0x0000002c002c7308 */ /* 0x000f220000000800 */
[----:B------:R-:W-:Y:S01]  /*3420*/  FADD R18, R99, R18 ;  /* 0x0000001263127221 */ /* 0x000fe20000000000 */
[----:B0-----:R-:W-:Y:S01]  /*3430*/  HMMA.16816.F32 R32, R40, R12, R32 ;  /* 0x0000000c2820723c */ /* 0x001fe20000001820 */
[----:B------:R-:W-:Y:S02]  /*3440*/  FADD R16, R45, R16 ;  /* 0x000000102d107221 */ /* 0x000fe40000000000 */
[----:B------:R-:W-:-:S03]  /*3450*/  FADD R74, R74, -R60 ;  /* 0x8000003c4a4a7221 */ /* 0x000fc60000000000 */
[----:B------:R-:W0:Y:S01]  /*3460*/  MUFU.EX2 R67, R67 ;  /* 0x0000004300437308 */ /* 0x000e220000000800 */
[----:B------:R-:W-:Y:S01]  /*3470*/  FADD R13, R97, R18 ;  /* 0x00000012610d7221 */ /* 0x000fe20000000000 */
[----:B--2---:R-:W-:Y:S01]  /*3480*/  HMMA.16816.F32 R40, R40, R24, R28 ;  /* 0x000000182828723c */ /* 0x004fe2000000181c */
[----:B------:R-:W-:Y:S02]  /*3490*/  FADD R12, R71, R16 ;  /* 0x00000010470c7221 */ /* 0x000fe40000000000 */
[----:B------:R-:W-:Y:S02]  /*34a0*/  FADD R46, R46, -R60 ;  /* 0x8000003c2e2e7221 */ /* 0x000fe40000000000 */
[----:B------:R-:W-:Y:S01]  /*34b0*/  FADD R18, R68, R13 ;  /* 0x0000000d44127221 */ /* 0x000fe20000000000 */
[----:B------:R-:W2:Y:S01]  /*34c0*/  MUFU.EX2 R8, R8 ;  /* 0x0000000800087308 */ /* 0x000ea20000000800 */
[----:B-1----:R-:W-:Y:S02]  /*34d0*/  FADD R13, R11, R12 ;  /* 0x0000000c0b0d7221 */ /* 0x002fe40000000000 */
[----:B------:R-:W-:-:S05]  /*34e0*/  FMUL R2, R74, 1.4426950216293334961 ;  /* 0x3fb8aa3b4a027820 */ /* 0x000fca0000400000 */
[----:B------:R-:W1:Y:S01]  /*34f0*/  MUFU.EX2 R10, R10 ;  /* 0x0000000a000a7308 */ /* 0x000e620000000800 */
[----:B---3--:R-:W-:Y:S01]  /*3500*/  FADD R12, R63, R18 ;  /* 0x000000123f0c7221 */ /* 0x008fe20000000000 */
[----:B------:R-:W-:Y:S01]  /*3510*/  F2FP.PACK_AB R16, R71, R45 ;  /* 0x0000002d4710723e */ /* 0x000fe200000000ff */
[----:B------:R-:W-:Y:S01]  /*3520*/  FADD R78, R78, -R59 ;  /* 0x8000003b4e4e7221 */ /* 0x000fe20000000000 */
[----:B----4-:R-:W-:Y:S01]  /*3530*/  F2FP.PACK_AB R18, R44, R11 ;  /* 0x0000000b2c12723e */ /* 0x010fe200000000ff */
[----:B------:R-:W-:Y:S01]  /*3540*/  FMUL R24, R46, 1.4426950216293334961 ;  /* 0x3fb8aa3b2e187820 */ /* 0x000fe20000400000 */
[----:B------:R-:W3:Y:S01]  /*3550*/  LDSM.16.M88.4 R28, [R6+0x2080] ;  /* 0x00208000061c783b */ /* 0x000ee20000000200 */
[----:B------:R-:W-:Y:S01]  /*3560*/  FADD R13, R44, R13 ;  /* 0x0000000d2c0d7221 */ /* 0x000fe20000000000 */
[----:B------:R-:W4:Y:S01]  /*3570*/  MUFU.EX2 R65, R65 ;  /* 0x0000004100417308 */ /* 0x000f220000000800 */
[----:B------:R-:W-:Y:S01]  /*3580*/  FADD R77, R77, -R60 ;  /* 0x8000003c4d4d7221 */ /* 0x000fe20000000000 */
[----:B------:R-:W5:Y:S01]  /*3590*/  LDSM.16.M88.4 R44, [R6+0x2880] ;  /* 0x00288000062c783b */ /* 0x000f620000000200 */
[----:B------:R-:W-:-:S02]  /*35a0*/  FMUL R23, R78, 1.4426950216293334961 ;  /* 0x3fb8aa3b4e177820 */ /* 0x000fc40000400000 */
[----:B------:R-:W-:-:S03]  /*35b0*/  FADD R80, R80, -R59 ;  /* 0x8000003b50507221 */ /* 0x000fc60000000000 */
[----:B------:R-:W1:Y:S01]  /*35c0*/  MUFU.EX2 R20, R20 ;  /* 0x0000001400147308 */ /* 0x000e620000000800 */
[----:B------:R-:W-:Y:S01]  /*35d0*/  FMUL R21, R77, 1.4426950216293334961 ;  /* 0x3fb8aa3b4d157820 */ /* 0x000fe20000400000 */
[----:B------:R-:W-:Y:S01]  /*35e0*/  F2FP.PACK_AB R17, R68, R97 ;  /* 0x000000614411723e */ /* 0x000fe200000000ff */
[----:B------:R-:W-:Y:S01]  /*35f0*/  FADD R79, R79, -R60 ;  /* 0x8000003c4f4f7221 */ /* 0x000fe20000000000 */
[C---:B0-----:R-:W-:Y:S01]  /*3600*/  F2FP.PACK_AB R19, R67.reuse, R63 ;  /* 0x0000003f4313723e */ /* 0x041fe200000000ff */
[----:B------:R-:W-:-:S03]  /*3610*/  FADD R11, R67, R12 ;  /* 0x0000000c430b7221 */ /* 0x000fc60000000000 */
[----:B------:R-:W0:Y:S01]  /*3620*/  MUFU.EX2 R2, R2 ;  /* 0x0000000200027308 */ /* 0x000e220000000800 */
[----:B------:R-:W-:Y:S02]  /*3630*/  FMUL R36, R80, 1.4426950216293334961 ;  /* 0x3fb8aa3b50247820 */ /* 0x000fe40000400000 */
[----:B------:R-:W-:-:S05]  /*3640*/  FADD R87, R87, -R59 ;  /* 0x8000003b57577221 */ /* 0x000fca0000000000 */
[----:B------:R-:W0:Y:S01]  /*3650*/  MUFU.EX2 R66, R66 ;  /* 0x0000004200427308 */ /* 0x000e220000000800 */
[----:B------:R-:W-:Y:S02]  /*3660*/  FMUL R70, R79, 1.4426950216293334961 ;  /* 0x3fb8aa3b4f467820 */ /* 0x000fe40000400000 */
[----:B------:R-:W-:-:S05]  /*3670*/  FADD R81, R81, -R60 ;  /* 0x8000003c51517221 */ /* 0x000fca0000000000 */
[----:B------:R-:W0:Y:S01]  /*3680*/  MUFU.EX2 R22, R22 ;  /* 0x0000001600167308 */ /* 0x000e220000000800 */
[----:B--2---:R-:W-:Y:S02]  /*3690*/  FADD R68, R8, R11 ;  /* 0x0000000b08447221 */ /* 0x004fe40000000000 */
[----:B-1----:R-:W-:Y:S01]  /*36a0*/  FADD R12, R10, R13 ;  /* 0x0000000d0a0c7221 */ /* 0x002fe20000000000 */
[----:B------:R-:W-:Y:S01]  /*36b0*/  HMMA.16816.F32 R32, R16, R14, R32 ;  /* 0x0000000e1020723c */ /* 0x000fe20000001820 */
[----:B------:R-:W-:-:S03]  /*36c0*/  FMUL R37, R87, 1.4426950216293334961 ;  /* 0x3fb8aa3b57257820 */ /* 0x000fc60000400000 */
[----:B------:R-:W1:Y:S01]  /*36d0*/  MUFU.EX2 R23, R23 ;  /* 0x0000001700177308 */ /* 0x000e620000000800 */
[----:B------:R-:W-:Y:S02]  /*36e0*/  FMUL R69, R81, 1.4426950216293334961 ;  /* 0x3fb8aa3b51457820 */ /* 0x000fe40000400000 */
[----:B------:R-:W-:-:S05]  /*36f0*/  FADD R15, R9, R68 ;  /* 0x00000044090f7221 */ /* 0x000fca0000000000 */
[----:B------:R-:W2:Y:S01]  /*3700*/  MUFU.EX2 R21, R21 ;  /* 0x0000001500157308 */ /* 0x000ea20000000800 */
[----:B------:R-:W-:Y:S02]  /*3710*/  FADD R84, R84, -R60 ;  /* 0x8000003c54547221 */ /* 0x000fe40000000000 */
[----:B----4-:R-:W-:Y:S01]  /*3720*/  FADD R11, R65, R12 ;  /* 0x0000000c410b7221 */ /* 0x010fe20000000000 */
[----:B------:R-:W-:Y:S04]  /*3730*/  HMMA.16816.F32 R40, R16, R26, R40 ;  /* 0x0000001a1028723c */ /* 0x000fe80000001828 */
[----:B------:R-:W4:Y:S01]  /*3740*/  MUFU.EX2 R36, R36 ;  /* 0x0000002400247308 */ /* 0x000f220000000800 */
[----:B------:R-:W-:Y:S02]  /*3750*/  FADD R15, R20, R15 ;  /* 0x0000000f140f7221 */ /* 0x000fe40000000000 */
[----:B------:R-:W-:-:S05]  /*3760*/  FMUL R84, R84, 1.4426950216293334961 ;  /* 0x3fb8aa3b54547820 */ /* 0x000fca0000400000 */
[----:B------:R-:W1:Y:S01]  /*3770*/  MUFU.EX2 R70, R70 ;  /* 0x0000004600467308 */ /* 0x000e620000000800 */
[----:B0-----:R-:W-:Y:S01]  /*3780*/  FADD R11, R2, R11 ;  /* 0x0000000b020b7221 */ /* 0x001fe20000000000 */
[----:B------:R-:W-:Y:S01]  /*3790*/  F2FP.PACK_AB R14, R66, R2 ;  /* 0x00000002420e723e */ /* 0x000fe200000000ff */
[----:B------:R-:W-:Y:S01]  /*37a0*/  FADD R48, R48, -R59 ;  /* 0x8000003b30307221 */ /* 0x000fe20000000000 */
[----:B------:R-:W-:Y:S01]  /*37b0*/  F2FP.PACK_AB R13, R9, R8 ;  /* 0x00000008090d723e */ /* 0x000fe200000000ff */
[----:B------:R-:W-:-:S03]  /*37c0*/  FADD R53, R53, -R60 ;  /* 0x8000003c35357221 */ /* 0x000fc60000000000 */
[----:B------:R-:W0:Y:S01]  /*37d0*/  MUFU.EX2 R37, R37 ;  /* 0x0000002500257308 */ /* 0x000e220000000800 */
[----:B------:R-:W-:Y:S02]  /*37e0*/  FADD R2, R22, R15 ;  /* 0x0000000f16027221 */ /* 0x000fe40000000000 */
[----:B------:R-:W-:-:S05]  /*37f0*/  FADD R8, R66, R11 ;  /* 0x0000000b42087221 */ /* 0x000fca0000000000 */
[----:B------:R-:W0:Y:S01]  /*3800*/  MUFU.EX2 R69, R69 ;  /* 0x0000004500457308 */ /* 0x000e220000000800 */
[----:B------:R-:W-:Y:S02]  /*3810*/  FMUL R48, R48, 1.4426950216293334961 ;  /* 0x3fb8aa3b30307820 */ /* 0x000fe40000400000 */
[----:B------:R-:W-:Y:S02]  /*3820*/  FADD R49, R49, -R59 ;  /* 0x8000003b31317221 */ /* 0x000fe40000000000 */
[----:B------:R-:W-:-:S03]  /*3830*/  FMUL R25, R53, 1.4426950216293334961 ;  /* 0x3fb8aa3b35197820 */ /* 0x000fc60000400000 */
[----:B------:R-:W0:Y:S01]  /*3840*/  MUFU.EX2 R38, R38 ;  /* 0x0000002600267308 */ /* 0x000e220000000800 */
[----:B------:R-:W-:Y:S02]  /*3850*/  FADD R55, R55, -R60 ;  /* 0x8000003c37377221 */ /* 0x000fe40000000000 */
[----:B-1----:R-:W-:-:S05]  /*3860*/  FADD R11, R23, R2 ;  /* 0x00000002170b7221 */ /* 0x002fca0000000000 */
[----:B------:R-:W1:Y:S01]  /*3870*/  MUFU.EX2 R71, R84 ;  /* 0x0000005400477308 */ /* 0x000e620000000800 */
[----:B--2---:R-:W-:Y:S02]  /*3880*/  FADD R9, R21, R8 ;  /* 0x0000000815097221 */ /* 0x004fe40000000000 */
[----:B------:R-:W-:Y:S02]  /*3890*/  FMUL R49, R49, 1.4426950216293334961 ;  /* 0x3fb8aa3b31317820 */ /* 0x000fe40000400000 */
[----:B------:R-:W-:-:S03]  /*38a0*/  FADD R50, R50, -R59 ;  /* 0x8000003b32327221 */ /* 0x000fc60000000000 */
[----:B------:R-:W2:Y:S01]  /*38b0*/  MUFU.EX2 R39, R39 ;  /* 0x0000002700277308 */ /* 0x000ea20000000800 */
[----:B------:R-:W-:Y:S01]  /*38c0*/  FMUL R53, R55, 1.4426950216293334961 ;  /* 0x3fb8aa3b37357820 */ /* 0x000fe20000400000 */
[----:B------:R-:W-:Y:S01]  /*38d0*/  F2FP.PACK_AB R12, R65, R10 ;  /* 0x0000000a410c723e */ /* 0x000fe200000000ff */
[----:B----4-:R-:W-:-:S05]  /*38e0*/  FADD R16, R36, R11 ;  /* 0x0000000b24107221 */ /* 0x010fca0000000000 */
[----:B------:R-:W4:Y:S01]  /*38f0*/  MUFU.EX2 R24, R24 ;  /* 0x0000001800187308 */ /* 0x000f220000000800 */
[----:B------:R-:W-:Y:S02]  /*3900*/  FADD R56, R56, -R60 ;  /* 0x8000003c38387221 */ /* 0x000fe40000000000 */
[----:B------:R-:W-:Y:S02]  /*3910*/  FADD R10, R70, R9 ;  /* 0x00000009460a7221 */ /* 0x000fe40000000000 */
[----:B------:R-:W-:-:S03]  /*3920*/  FMUL R50, R50, 1.4426950216293334961 ;  /* 0x3fb8aa3b32327820 */ /* 0x000fc60000400000 */
[----:B------:R-:W1:Y:S01]  /*3930*/  MUFU.EX2 R48, R48 ;  /* 0x0000003000307308 */ /* 0x000e620000000800 */
[----:B------:R-:W-:Y:S01]  /*3940*/  FADD R51, R51, -R59 ;  /* 0x8000003b33337221 */ /* 0x000fe20000000000 */
[----:B------:R-:W-:Y:S01]  /*3950*/  F2FP.PACK_AB R15, R22, R20 ;  /* 0x00000014160f723e */ /* 0x000fe200000000ff */
[----:B------:R-:W-:Y:S02]  /*3960*/  FADD R57, R57, -R60 ;  /* 0x8000003c39397221 */ /* 0x000fe40000000000 */
[----:B0-----:R-:W-:-:S03]  /*3970*/  FADD R11, R37, R16 ;  /* 0x00000010250b7221 */ /* 0x001fc60000000000 */
[----:B------:R-:W0:Y:S01]  /*3980*/  MUFU.EX2 R25, R25 ;  /* 0x0000001900197308 */ /* 0x000e220000000800 */
[----:B------:R-:W-:Y:S02]  /*3990*/  FMUL R56, R56, 1.4426950216293334961 ;  /* 0x3fb8aa3b38387820 */ /* 0x000fe40000400000 */
[----:B------:R-:W-:Y:S02]  /*39a0*/  FADD R10, R69, R10 ;  /* 0x0000000a450a7221 */ /* 0x000fe40000000000 */
[----:B------:R-:W-:-:S03]  /*39b0*/  FMUL R51, R51, 1.4426950216293334961 ;  /* 0x3fb8aa3b33337820 */ /* 0x000fc60000400000 */
[----:B------:R-:W0:Y:S01]  /*39c0*/  MUFU.EX2 R49, R49 ;  /* 0x0000003100317308 */ /* 0x000e220000000800 */
[----:B------:R-:W-:Y:S02]  /*39d0*/  FADD R52, R52, -R59 ;  /* 0x8000003b34347221 */ /* 0x000fe40000000000 */
[----:B------:R-:W-:Y:S02]  /*39e0*/  FMUL R2, R57, 1.4426950216293334961 ;  /* 0x3fb8aa3b39027820 */ /* 0x000fe40000400000 */
[----:B------:R-:W-:-:S03]  /*39f0*/  FADD R58, R58, -R60 ;  /* 0x8000003c3a3a7221 */ /* 0x000fc60000000000 */
[----:B------:R-:W0:Y:S01]  /*3a00*/  MUFU.EX2 R53, R53 ;  /* 0x0000003500357308 */ /* 0x000e220000000800 */
[----:B------:R-:W-:Y:S01]  /*3a10*/  FADD R16, R38, R11 ;  /* 0x0000000b26107221 */ /* 0x000fe20000000000 */
[----:B------:R-:W-:Y:S01]  /*3a20*/  F2FP.PACK_AB R8, R70, R21 ;  /* 0x000000154608723e */ /* 0x000fe200000000ff */
[----:B-1----:R-:W-:Y:S01]  /*3a30*/  FADD R17, R71, R10 ;  /* 0x0000000a47117221 */ /* 0x002fe20000000000 */
[----:B---3--:R-:W-:Y:S01]  /*3a40*/  HMMA.16816.F32 R32, R12, R28, R32 ;  /* 0x0000001c0c20723c */ /* 0x008fe20000001820 */
[----:B------:R-:W-:-:S03]  /*3a50*/  FMUL R52, R52, 1.4426950216293334961 ;  /* 0x3fb8aa3b34347820 */ /* 0x000fc60000400000 */
[----:B------:R-:W1:Y:S01]  /*3a60*/  MUFU.EX2 R50, R50 ;  /* 0x0000003200327308 */ /* 0x000e620000000800 */
[----:B------:R-:W-:Y:S02]  /*3a70*/  FADD R54, R54, -R59 ;  /* 0x8000003b36367221 */ /* 0x000fe40000000000 */
[----:B------:R-:W-:Y:S01]  /*3a80*/  FMUL R21, R58, 1.4426950216293334961 ;  /* 0x3fb8aa3b3a157820 */ /* 0x000fe20000400000 */
[----:B-----5:R-:W-:Y:S01]  /*3a90*/  HMMA.16816.F32 R40, R12, R44, R40 ;  /* 0x0000002c0c28723c */ /* 0x020fe20000001828 */
[----:B------:R-:W-:-:S03]  /*3aa0*/  FADD R61, R61, -R60 ;  /* 0x8000003c3d3d7221 */ /* 0x000fc60000000000 */
[----:B------:R-:W3:Y:S01]  /*3ab0*/  MUFU.EX2 R20, R56 ;  /* 0x0000003800147308 */ /* 0x000ee20000000800 */
[----:B------:R-:W-:Y:S02]  /*3ac0*/  FMUL R54, R54, 1.4426950216293334961 ;  /* 0x3fb8aa3b36367820 */ /* 0x000fe40000400000 */
[----:B--2---:R-:W-:Y:S02]  /*3ad0*/  FADD R13, R39, R16 ;  /* 0x00000010270d7221 */ /* 0x004fe40000000000 */
[----:B----4-:R-:W-:-:S03]  /*3ae0*/  FADD R12, R24, R17 ;  /* 0x00000011180c7221 */ /* 0x010fc60000000000 */
[----:B------:R-:W2:Y:S01]  /*3af0*/  MUFU.EX2 R51, R51 ;  /* 0x0000003300337308 */ /* 0x000ea20000000800 */
[----:B------:R-:W-:Y:S02]  /*3b00*/  FMUL R22, R61, 1.4426950216293334961 ;  /* 0x3fb8aa3b3d167820 */ /* 0x000fe40000400000 */
[----:B------:R-:W-:Y:S01]  /*3b10*/  FADD R62, R62, -R60 ;  /* 0x8000003c3e3e7221 */ /* 0x000fe20000000000 */
[----:B------:R-:W-:Y:S01]  /*3b20*/  F2FP.PACK_AB R9, R36, R23 ;  /* 0x000000172409723e */ /* 0x000fe200000000ff */
[----:B------:R-:W-:Y:S01]  /*3b30*/  FADD R14, R48, R13 ;  /* 0x0000000d300e7221 */ /* 0x000fe20000000000 */
[----:B------:R-:W4:Y:S02]  /*3b40*/  LDSM.16.M88.4 R16, [R121+0x2080] ;  /* 0x002080007910783b */ /* 0x000f240000000200 */
[----:B------:R-:W5:Y:S01]  /*3b50*/  MUFU.EX2 R2, R2 ;  /* 0x0000000200027308 */ /* 0x000f620000000800 */
[----:B0-----:R-:W-:Y:S02]  /*3b60*/  FADD R12, R25, R12 ;  /* 0x0000000c190c7221 */ /* 0x001fe40000000000 */
[----:B------:R-:W-:-:S05]  /*3b70*/  FADD R29, R49, R14 ;  /* 0x0000000e311d7221 */ /* 0x000fca0000000000 */
[----:B------:R-:W0:Y:S01]  /*3b80*/  MUFU.EX2 R52, R52 ;  /* 0x0000003400347308 */ /* 0x000e220000000800 */
[----:B------:R-:W-:Y:S02]  /*3b90*/  FMUL R62, R62, 1.4426950216293334961 ;  /* 0x3fb8aa3b3e3e7820 */ /* 0x000fe40000400000 */
[----:B------:R-:W-:-:S05]  /*3ba0*/  FADD R27, R53, R12 ;  /* 0x0000000c351b7221 */ /* 0x000fca0000000000 */
[----:B------:R-:W0:Y:S01]  /*3bb0*/  MUFU.EX2 R21, R21 ;  /* 0x0000001500157308 */ /* 0x000e220000000800 */
[----:B-1----:R-:W-:Y:S01]  /*3bc0*/  FADD R26, R50, R29 ;  /* 0x0000001d321a7221 */ /* 0x002fe20000000000 */
[----:B------:R-:W-:Y:S01]  /*3bd0*/  LDSM.16.M88.4 R12, [R121+0x2880] ;  /* 0x00288000790c783b */ /* 0x000fe20000000200 */
[----:B---3--:R-:W-:-:S05]  /*3be0*/  FADD R27, R20, R27 ;  /* 0x0000001b141b7221 */ /* 0x008fca0000000000 */
[----:B------:R-:W1:Y:S01]  /*3bf0*/  MUFU.EX2 R54, R54 ;  /* 0x0000003600367308 */ /* 0x000e620000000800 */
[----:B--2---:R-:W-:-:S07]  /*3c00*/  FADD R29, R51, R26 ;  /* 0x0000001a331d7221 */ /* 0x004fce0000000000 */
[----:B------:R-:W2:Y:S01]  /*3c10*/  MUFU.EX2 R22, R22 ;  /* 0x0000001600167308 */ /* 0x000ea20000000800 */
[----:B-----5:R-:W-:-:S07]  /*3c20*/  FADD R26, R2, R27 ;  /* 0x0000001b021a7221 */ /* 0x020fce0000000000 */
[----:B------:R-:W3:Y:S01]  /*3c30*/  MUFU.EX2 R23, R62 ;  /* 0x0000003e00177308 */ /* 0x000ee20000000800 */
[----:B0-----:R-:W-:Y:S02]  /*3c40*/  FADD R29, R52, R29 ;  /* 0x0000001d341d7221 */ /* 0x001fe40000000000 */
[----:B------:R-:W-:Y:S01]  /*3c50*/  FADD R27, R21, R26 ;  /* 0x0000001a151b7221 */ /* 0x000fe20000000000 */
[----:B------:R-:W-:Y:S01]  /*3c60*/  F2FP.PACK_AB R10, R71, R69 ;  /* 0x00000045470a723e */ /* 0x000fe200000000ff */
[----:B-1----:R-:W-:Y:S01]  /*3c70*/  FADD R29, R54, R29 ;  /* 0x0000001d361d7221 */ /* 0x002fe20000000000 */
[----:B------:R-:W-:Y:S01]  /*3c80*/  F2FP.PACK_AB R11, R38, R37 ;  /* 0x00000025260b723e */ /* 0x000fe200000000ff */
[----:B--2---:R-:W-:Y:S02]  /*3c90*/  FADD R26, R22, R27 ;  /* 0x0000001b161a7221 */ /* 0x004fe40000000000 */
[----:B------:R-:W-:-:S04]  /*3ca0*/  FADD R29, R64, R29 ;  /* 0x0000001d401d7221 */ /* 0x000fc80000000000 */
[C---:B------:R-:W-:Y:S01]  /*3cb0*/  HMMA.16816.F32 R32, R8.reuse, R30, R32 ;  /* 0x0000001e0820723c */ /* 0x040fe20000001820 */
[----:B---3--:R-:W-:Y:S01]  /*3cc0*/  FADD R26, R23, R26 ;  /* 0x0000001a171a7221 */ /* 0x008fe20000000000 */
[----:B------:R-:W-:Y:S06]  /*3cd0*/  SHFL.BFLY PT, R28, R29, 0x2, 0x1f ;  /* 0x0c401f001d1c7f89 */ /* 0x000fec00000e0000 */
[----:B------:R-:W-:Y:S01]  /*3ce0*/  HMMA.16816.F32 R40, R8, R46, R40 ;  /* 0x0000002e0828723c */ /* 0x000fe20000001828 */
[----:B------:R-:W0:Y:S06]  /*3cf0*/  SHFL.BFLY PT, R27, R26, 0x2, 0x1f ;  /* 0x0c401f001a1b7f89 */ /* 0x000e2c00000e0000 */
[----:B------:R-:W-:-:S02]  /*3d00*/  F2FP.PACK_AB R8, R25, R24 ;  /* 0x000000181908723e */ /* 0x000fc400000000ff */
[----:B------:R-:W-:Y:S02]  /*3d10*/  F2FP.PACK_AB R9, R48, R39 ;  /* 0x000000273009723e */ /* 0x000fe400000000ff */
[----:B------:R-:W-:Y:S02]  /*3d20*/  F2FP.PACK_AB R10, R20, R53 ;  /* 0x00000035140a723e */ /* 0x000fe400000000ff */
[----:B------:R-:W-:Y:S01]  /*3d30*/  F2FP.PACK_AB R11, R50, R49 ;  /* 0x00000031320b723e */ /* 0x000fe200000000ff */
[----:B------:R-:W-:-:S06]  /*3d40*/  UIADD3 UR4, UP0, UR4, 0x80, URZ ;  /* 0x0000008004047890 */ /* 0x000fcc000ff1e03f */
[----:B----4-:R-:W-:Y:S01]  /*3d50*/  HMMA.16816.F32 R32, R8, R16, R32 ;  /* 0x000000100820723c */ /* 0x010fe20000001820 */
[----:B0-----:R-:W-:-:S07]  /*3d60*/  FADD R27, R26, R27 ;  /* 0x0000001b1a1b7221 */ /* 0x001fce0000000000 */
[----:B------:R-:W-:Y:S07]  /*3d70*/  HMMA.16816.F32 R40, R8, R12, R40 ;  /* 0x0000000c0828723c */ /* 0x000fee0000001828 */
[----:B------:R-:W-:Y:S01]  /*3d80*/  FADD R8, R29, R28 ;  /* 0x0000001c1d087221 */ /* 0x000fe20000000000 */
[----:B------:R-:W-:Y:S02]  /*3d90*/  F2FP.PACK_AB R28, R21, R2 ;  /* 0x00000002151c723e */ /* 0x000fe400000000ff */
[----:B------:R-:W-:Y:S01]  /*3da0*/  SHFL.BFLY PT, R2, R27, 0x1, 0x1f ;  /* 0x0c201f001b027f89 */ /* 0x000fe200000e0000 */
[----:B------:R-:W-:-:S03]  /*3db0*/  UIADD3.X UR5, URZ, UR5, URZ, UP0, !UPT ;  /* 0x000000053f057290 */ /* 0x000fc600087fe43f */
[----:B------:R-:W0:Y:S01]  /*3dc0*/  SHFL.BFLY PT, R9, R8, 0x1, 0x1f ;  /* 0x0c201f0008097f89 */ /* 0x000e2200000e0000 */
[----:B------:R-:W-:Y:S02]  /*3dd0*/  ISETP.LE.U32.AND P0, PT, R124, UR4, PT ;  /* 0x000000047c007c0c */ /* 0x000fe4000bf03070 */
[----:B------:R-:W-:Y:S01]  /*3de0*/  IMAD.U32 R10, RZ, RZ, UR5 ;  /* 0x00000005ff0a7e24 */ /* 0x000fe2000f8e00ff */
[----:B------:R-:W-:-:S04]  /*3df0*/  F2FP.PACK_AB R29, R52, R51 ;  /* 0x00000033341d723e */ /* 0x000fc800000000ff */
[----:B------:R-:W-:Y:S02]  /*3e00*/  ISETP.GE.U32.AND.EX P0, PT, R10, RZ, PT, P0 ;  /* 0x000000ff0a00720c */ /* 0x000fe40003f06100 */
[----:B------:R-:W-:Y:S02]  /*3e10*/  F2FP.PACK_AB R30, R23, R22 ;  /* 0x00000016171e723e */ /* 0x000fe400000000ff */
[----:B------:R-:W-:Y:S01]  /*3e20*/  F2FP.PACK_AB R31, R64, R54 ;  /* 0x00000036401f723e */ /* 0x000fe200000000ff */
[----:B------:R-:W-:Y:S02]  /*3e30*/  IMAD.MOV.U32 R11, RZ, RZ, 0x80 ;  /* 0x00000080ff0b7424 */ /* 0x000fe400078e00ff */
[----:B------:R-:W-:-:S04]  /*3e40*/  IMAD.MOV.U32 R82, RZ, RZ, R60 ;  /* 0x000000ffff527224 */ /* 0x000fc800078e003c */
[----:B------:R-:W-:Y:S01]  /*3e50*/  HMMA.16816.F32 R32, R28, R18, R32 ;  /* 0x000000121c20723c */ /* 0x000fe20000001820 */
[----:B0-----:R-:W-:Y:S02]  /*3e60*/  FADD R10, R8, R9 ;  /* 0x00000009080a7221 */ /* 0x001fe40000000000 */
[----:B------:R-:W-:-:S05]  /*3e70*/  FADD R9, R27, R2 ;  /* 0x000000021b097221 */ /* 0x000fca0000000000 */
[----:B------:R-:W-:Y:S01]  /*3e80*/  HMMA.16816.F32 R28, R28, R14, R40 ;  /* 0x0000000e1c1c723c */ /* 0x000fe20000001828 */
[C---:B------:R-:W-:Y:S02]  /*3e90*/  IMAD R0, R11.reuse, c[0x0][0x1b4], R0 ;  /* 0x00006d000b007a24 */ /* 0x040fe400078e0200 */
[----:B------:R-:W-:Y:S02]  /*3ea0*/  IMAD R5, R11, c[0x0][0x1a4], R5 ;  /* 0x000069000b057a24 */ /* 0x000fe400078e0205 */
[----:B------:R-:W-:Y:S02]  /*3eb0*/  FFMA R101, R95, R101, R10 ;  /* 0x000000655f657223 */ /* 0x000fe4000000000a */
[----:B------:R-:W-:Y:S02]  /*3ec0*/  FFMA R102, R94, R102, R9 ;  /* 0x000000665e667223 */ /* 0x000fe40000000009 */
[----:B------:R-:W-:Y:S01]  /*3ed0*/  IMAD.MOV.U32 R83, RZ, RZ, R59 ;  /* 0x000000ffff537224 */ /* 0x000fe200078e003b */
[----:B------:R-:W-:Y:S01]  /*3ee0*/  @P0 CALL.REL.NOINC `(.L_x_0) ;  /* 0x0000001000000944 */ /* 0x000fe20003c00000 */
[----:B------:R-:W-:Y:S05]  /*3ef0*/  BRA `(.L_x_1) ;  /* 0xffffcbb000007947 */ /* 0x000fea000383ffff */
.L_x_0:
[----:B------:R-:W1:Y:S01]  /*3f00*/  S2R R37, SR_CTAID.Y ;  /* 0x0000000000257919 */ /* 0x000e620000002600 */
[----:B0-----:R-:W-:Y:S01]  /*3f10*/  IMAD R9, R123, c[0x0][0x1c4], RZ ;  /* 0x000071007b097a24 */ /* 0x001fe200078e02ff */
[C---:B------:R-:W-:Y:S01]  /*3f20*/  FSETP.GEU.AND P4, PT, R102.reuse, 1.175494350822287508e-38, PT ;  /* 0x008000006600780b */ /* 0x040fe20003f8e000 */
[----:B------:R-:W-:Y:S01]  /*3f30*/  FMUL R0, R102, 8388608 ;  /* 0x4b00000066007820 */ /* 0x000fe20000400000 */
[----:B------:R-:W0:Y:S01]  /*3f40*/  S2R R21, SR_TID.X ;  /* 0x0000000000157919 */ /* 0x000e220000002100 */
[----:B------:R-:W-:Y:S01]  /*3f50*/  IMAD.SHL.U32 R3, R9, 0x2, RZ ;  /* 0x0000000209037824 */ /* 0x000fe200078e00ff */
[----:B------:R-:W-:Y:S01]  /*3f60*/  FSETP.GEU.AND P3, PT, R101, 1.175494350822287508e-38, PT ;  /* 0x008000006500780b */ /* 0x000fe20003f6e000 */
[----:B------:R-:W-:Y:S01]  /*3f70*/  IMAD.MOV.U32 R18, RZ, RZ, 0x3dc6b27f ;  /* 0x3dc6b27fff127424 */ /* 0x000fe200078e00ff */
[----:B------:R-:W2:Y:S01]  /*3f80*/  S2R R4, SR_TID.X ;  /* 0x0000000000047919 */ /* 0x000ea20000002100 */
[----:B------:R-:W-:-:S02]  /*3f90*/  FSEL R0, R0, R102, !P4 ;  /* 0x0000006600007208 */ /* 0x000fc40006000000 */
[C---:B------:R-:W-:Y:S01]  /*3fa0*/  FSETP.GT.AND P2, PT, |R102|.reuse, 8.50705917302346158658e+37, PT ;  /* 0x7e8000006600780b */ /* 0x040fe20003f44200 */
[----:B------:R-:W-:Y:S01]  /*3fb0*/  BAR.SYNC.DEFER_BLOCKING 0x0 ;  /* 0x0000000000007b1d */ /* 0x000fe20000010000 */
[----:B------:R-:W-:Y:S01]  /*3fc0*/  FSETP.GEU.AND P1, PT, |R102|, 1.175494350822287508e-38, PT ;  /* 0x008000006600780b */ /* 0x000fe20003f2e200 */
[----:B-1----:R-:W-:-:S10]  /*3fd0*/  IMAD R6, R37, c[0x0][0x1c0], RZ ;  /* 0x0000700025067a24 */ /* 0x002fd400078e02ff */
[----:B------:R-:W-:Y:S02]  /*3fe0*/  @P2 FMUL R102, R102, 0.25 ;  /* 0x3e80000066662820 */ /* 0x000fe40000400000 */
[----:B------:R-:W-:Y:S01]  /*3ff0*/  IMAD.SHL.U32 R2, R6, 0x2, RZ ;  /* 0x0000000206027824 */ /* 0x000fe200078e00ff */
[C---:B0-----:R-:W-:Y:S01]  /*4000*/  LOP3.LUT R14, R21.reuse, 0x18, RZ, 0xc0, !PT ;  /* 0x00000018150e7812 */ /* 0x041fe200078ec0ff */
[C---:B------:R-:W-:Y:S01]  /*4010*/  IMAD.SHL.U32 R8, R21.reuse, 0x4, RZ ;  /* 0x0000000415087824 */ /* 0x040fe200078e00ff */
[----:B------:R-:W-:Y:S01]  /*4020*/  SHF.R.S32.HI R12, RZ, 0x5, R21 ;  /* 0x00000005ff0c7819 */ /* 0x000fe20000011415 */
[----:B------:R-:W-:Y:S01]  /*4030*/  IMAD.SHL.U32 R38, R21, 0x2, RZ ;  /* 0x0000000215267824 */ /* 0x000fe200078e00ff */
[----:B------:R-:W-:Y:S01]  /*4040*/  IADD3 R2, P5, P6, R3, c[0x0][0x178], R2 ;  /* 0x00005e0003027a10 */ /* 0x000fe20007ebe002 */
[----:B------:R-:W-:Y:S01]  /*4050*/  FMUL R3, R101, 8388608 ;  /* 0x4b00000065037820 */ /* 0x000fe20000400000 */
[----:B--2---:R-:W-:Y:S01]  /*4060*/  LOP3.LUT R10, R4, 0x7, RZ, 0xc0, !PT ;  /* 0x00000007040a7812 */ /* 0x004fe200078ec0ff */
[----:B------:R-:W-:Y:S01]  /*4070*/  IMAD.HI R6, R6, 0x2, RZ ;  /* 0x0000000206067827 */ /* 0x000fe200078e02ff */
[----:B------:R-:W-:-:S02]  /*4080*/  LOP3.LUT R5, R8, 0x3c0, RZ, 0xc0, !PT ;  /* 0x000003c008057812 */ /* 0x000fc400078ec0ff */
[----:B------:R-:W-:Y:S01]  /*4090*/  LOP3.LUT R11, R4, 0x1e0, RZ, 0xc0, !PT ;  /* 0x000001e0040b7812 */ /* 0x000fe200078ec0ff */
[----:B------:R-:W-:Y:S01]  /*40a0*/  IMAD R7, R14, 0x10, R10 ;  /* 0x000000100e077824 */ /* 0x000fe200078e020a */
[----:B------:R-:W-:Y:S01]  /*40b0*/  IADD3 R4, R0, -0x3f3504f3, RZ ;  /* 0xc0cafb0d00047810 */ /* 0x000fe20007ffe0ff */
[----:B------:R-:W-:Y:S01]  /*40c0*/  IMAD R17, R10, 0x8, R5 ;  /* 0x000000080a117824 */ /* 0x000fe200078e0205 */
[----:B------:R-:W-:Y:S01]  /*40d0*/  FSEL R3, R3, R101, !P3 ;  /* 0x0000006503037208 */ /* 0x000fe20005800000 */
[----:B------:R-:W-:Y:S01]  /*40e0*/  IMAD R19, R7, 0x4, R11 ;  /* 0x0000000407137824 */ /* 0x000fe200078e020b */
[----:B------:R-:W-:Y:S01]  /*40f0*/  LOP3.LUT R5, R4, 0xff800000, RZ, 0xc0, !PT ;  /* 0xff80000004057812 */ /* 0x000fe200078ec0ff */
[----:B------:R-:W-:Y:S01]  /*4100*/  IMAD.HI R11, R9, 0x2, RZ ;  /* 0x00000002090b7827 */ /* 0x000fe200078e02ff */
[----:B------:R-:W-:Y:S02]  /*4110*/  IADD3 R4, R3, -0x3f3504f3, RZ ;  /* 0xc0cafb0d03047810 */ /* 0x000fe40007ffe0ff */
[----:B------:R-:W-:Y:S01]  /*4120*/  LOP3.LUT R10, R8, 0x7c, RZ, 0xc0, !PT ;  /* 0x0000007c080a7812 */ /* 0x000fe200078ec0ff */
[----:B------:R0:W1:Y:S01]  /*4130*/  I2F R7, R5 ;  /* 0x0000000500077306 */ /* 0x0000620000201400 */
[----:B------:R-:W-:Y:S01]  /*4140*/  LOP3.LUT R8, R4, 0xff800000, RZ, 0xc0, !PT ;  /* 0xff80000004087812 */ /* 0x000fe200078ec0ff */
[----:B------:R-:W-:Y:S01]  /*4150*/  @!P1 FMUL R102, R102, 16777216 ;  /* 0x4b80000066669820 */ /* 0x000fe20000400000 */
[----:B------:R-:W-:Y:S01]  /*4160*/  SHF.R.U32.HI R4, RZ, 0x1, R21 ;  /* 0x00000001ff047819 */ /* 0x000fe20000011615 */
[----:B------:R-:W-:Y:S01]  /*4170*/  @P2 FMUL R29, R29, 0.25 ;  /* 0x3e8000001d1d2820 */ /* 0x000fe20000400000 */
[----:B------:R-:W-:Y:S01]  /*4180*/  LOP3.LUT R13, R10, 0x380, R38, 0xf8, !PT ;  /* 0x000003800a0d7812 */ /* 0x000fe200078ef826 */
[----:B------:R-:W-:Y:S01]  /*4190*/  @P2 FMUL R28, R28, 0.25 ;  /* 0x3e8000001c1c2820 */ /* 0x000fe20000400000 */
[----:B------:R-:W-:Y:S01]  /*41a0*/  LOP3.LUT R10, R4, 0x4, RZ, 0xc0, !PT ;  /* 0x00000004040a7812 */ /* 0x000fe200078ec0ff */
[----:B------:R-:W2:Y:S01]  /*41b0*/  I2F R9, R8 ;  /* 0x0000000800097306 */ /* 0x000ea20000201400 */
[----:B------:R-:W-:Y:S01]  /*41c0*/  FSEL R4, RZ, -23, P4 ;  /* 0xc1b80000ff047808 */ /* 0x000fe20002000000 */
[----:B------:R-:W-:Y:S01]  /*41d0*/  @P2 FMUL R33, R33, 0.25 ;  /* 0x3e80000021212820 */ /* 0x000fe20000400000 */
[----:B------:R-:W-:Y:S01]  /*41e0*/  FSETP.GT.AND P4, PT, |R101|, 8.50705917302346158658e+37, PT ;  /* 0x7e8000006500780b */ /* 0x000fe20003f84200 */
[----:B------:R-:W-:Y:S01]  /*41f0*/  @P2 FMUL R32, R32, 0.25 ;  /* 0x3e80000020202820 */ /* 0x000fe20000400000 */
[----:B------:R-:W-:Y:S01]  /*4200*/  IADD3.X R36, R11, c[0x0][0x17c], R6, P5, P6 ;  /* 0x00005f000b247a10 */ /* 0x000fe20002fec406 */
[----:B0-----:R-:W-:Y:S01]  /*4210*/  IMAD.IADD R5, R0, 0x1, -R5 ;  /* 0x0000000100057824 */ /* 0x001fe200078e0a05 */
[----:B------:R-:W-:Y:S01]  /*4220*/  FSEL R6, RZ, -23, P3 ;  /* 0xc1b80000ff067808 */ /* 0x000fe20001800000 */
[----:B-1----:R-:W-:Y:S01]  /*4230*/  FFMA.FTZ R20, R7, 1.1920928955078125e-07, R4 ;  /* 0x3400000007147823 */ /* 0x002fe20000010004 */
[----:B------:R-:W-:Y:S01]  /*4240*/  FSETP.GEU.AND P3, PT, |R101|, 1.175494350822287508e-38, PT ;  /* 0x008000006500780b */ /* 0x000fe20003f6e200 */
[----:B------:R-:W0:Y:S01]  /*4250*/  MUFU.RCP R7, R102 ;  /* 0x0000006600077308 */ /* 0x000e220000001000 */
[----:B------:R-:W-:Y:S01]  /*4260*/  SHF.R.U32.HI R14, RZ, 0x1, R14 ;  /* 0x00000001ff0e7819 */ /* 0x000fe2000001160e */
[----:B------:R-:W-:Y:S01]  /*4270*/  @!P1 FMUL R29, R29, 16777216 ;  /* 0x4b8000001d1d9820 */ /* 0x000fe20000400000 */
[----:B------:R-:W-:Y:S01]  /*4280*/  SGXT R12, R12, 0x1 ;  /* 0x000000010c0c781a */ /* 0x000fe20000000200 */
[----:B------:R-:W-:Y:S01]  /*4290*/  @!P1 FMUL R28, R28, 16777216 ;  /* 0x4b8000001c1c9820 */ /* 0x000fe20000400000 */
[----:B------:R-:W-:Y:S01]  /*42a0*/  LOP3.LUT P0, RZ, R21, 0x100, RZ, 0xc0, !PT ;  /* 0x0000010015ff7812 */ /* 0x000fe2000780c0ff */
[----:B------:R-:W-:Y:S01]  /*42b0*/  @P4 FMUL R101, R101, 0.25 ;  /* 0x3e80000065654820 */ /* 0x000fe20000400000 */
[----:B------:R-:W-:Y:S01]  /*42c0*/  LOP3.LUT R15, R13, 0x1008, R12, 0x78, !PT ;  /* 0x000010080d0f7812 */ /* 0x000fe200078e780c */
[----:B--2---:R-:W-:Y:S01]  /*42d0*/  FFMA.FTZ R22, R9, 1.1920928955078125e-07, R6 ;  /* 0x3400000009167823 */ /* 0x004fe20000010006 */
[----:B------:R-:W-:Y:S01]  /*42e0*/  SHF.R.U32.HI R21, RZ, 0x8, R21 ;  /* 0x00000008ff157819 */ /* 0x000fe20000011615 */
[----:B------:R-:W-:Y:S01]  /*42f0*/  @P4 FMUL R31, R31, 0.25 ;  /* 0x3e8000001f1f4820 */ /* 0x000fe20000400000 */
[----:B------:R-:W-:Y:S01]  /*4300*/  ISETP.GE.U32.AND P2, PT, R0, 0x7f800000, PT ;  /* 0x7f8000000000780c */ /* 0x000fe20003f46070 */
[----:B------:R-:W-:Y:S01]  /*4310*/  @!P3 FMUL R101, R101, 16777216 ;  /* 0x4b8000006565b820 */ /* 0x000fe20000400000 */
[----:B------:R-:W-:Y:S01]  /*4320*/  SGXT.U32 R21, R21, 0x1 ;  /* 0x000000011515781a */ /* 0x000fe20000000000 */
[----:B------:R-:W-:-:S02]  /*4330*/  @P4 FMUL R30, R30, 0.25 ;  /* 0x3e8000001e1e4820 */ /* 0x000fc40000400000 */
[----:B------:R-:W1:Y:S01]  /*4340*/  MUFU.RCP R6, R101 ;  /* 0x0000006500067308 */ /* 0x000e620000001000 */
[----:B------:R-:W-:Y:S02]  /*4350*/  @P4 FMUL R34, R34, 0.25 ;  /* 0x3e80000022224820 */ /* 0x000fe40000400000 */
[----:B------:R-:W-:Y:S02]  /*4360*/  @P4 FMUL R35, R35, 0.25 ;  /* 0x3e80000023234820 */ /* 0x000fe40000400000 */
[----:B------:R-:W-:Y:S02]  /*4370*/  @!P1 FMUL R33, R33, 16777216 ;  /* 0x4b80000021219820 */ /* 0x000fe40000400000 */
[----:B------:R-:W-:Y:S01]  /*4380*/  @!P1 FMUL R32, R32, 16777216 ;  /* 0x4b80000020209820 */ /* 0x000fe20000400000 */
[----:B------:R-:W-:Y:S01]  /*4390*/  ISETP.GE.U32.AND P1, PT, R3, 0x7f800000, PT ;  /* 0x7f8000000300780c */ /* 0x000fe20003f26070 */
[----:B------:R-:W-:Y:S02]  /*43a0*/  @!P3 FMUL R31, R31, 16777216 ;  /* 0x4b8000001f1fb820 */ /* 0x000fe40000400000 */
[----:B------:R-:W-:-:S02]  /*43b0*/  @!P3 FMUL R30, R30, 16777216 ;  /* 0x4b8000001e1eb820 */ /* 0x000fc40000400000 */
[----:B------:R-:W-:Y:S02]  /*43c0*/  @!P3 FMUL R34, R34, 16777216 ;  /* 0x4b8000002222b820 */ /* 0x000fe40000400000 */
[----:B------:R-:W-:Y:S02]  /*43d0*/  @!P3 FMUL R35, R35, 16777216 ;  /* 0x4b8000002323b820 */ /* 0x000fe40000400000 */
[----:B------:R-:W-:Y:S02]  /*43e0*/  IMAD.U32 R16, R19, 0x4, R14 ;  /* 0x0000000413107824 */ /* 0x000fe400078e000e */
[----:B------:R-:W-:Y:S02]  /*43f0*/  IMAD.IADD R26, R10, 0x1, R17 ;  /* 0x000000010a1a7824 */ /* 0x000fe400078e0211 */
[----:B------:R-:W-:Y:S01]  /*4400*/  FADD R5, R5, -1 ;  /* 0xbf80000005057421 */ /* 0x000fe20000000000 */
[----:B------:R-:W-:Y:S01]  /*4410*/  LOP3.LUT R24, R16, 0xc, RZ, 0x3c, !PT ;  /* 0x0000000c10187812 */ /* 0x000fe200078e3cff */
[----:B0-----:R-:W-:-:S02]  /*4420*/  FMUL R10, R7, R29 ;  /* 0x0000001d070a7220 */ /* 0x001fc40000400000 */
[C---:B------:R-:W-:Y:S02]  /*4430*/  FMUL R11, R7.reuse, R28 ;  /* 0x0000001c070b7220 */ /* 0x040fe40000400000 */
[C---:B------:R-:W-:Y:S02]  /*4440*/  FMUL R13, R7.reuse, R33 ;  /* 0x00000021070d7220 */ /* 0x040fe40000400000 */
[----:B------:R-:W-:Y:S02]  /*4450*/  FMUL R14, R7, R32 ;  /* 0x00000020070e7220 */ /* 0x000fe40000400000 */
[----:B-1----:R-:W-:Y:S01]  /*4460*/  FMUL R7, R6, R31 ;  /* 0x0000001f06077220 */ /* 0x002fe20000400000 */
[----:B------:R-:W-:Y:S01]  /*4470*/  F2FP.PACK_AB R10, R10, R13 ;  /* 0x0000000d0a0a723e */ /* 0x000fe200000000ff */
[C---:B------:R-:W-:Y:S01]  /*4480*/  FMUL R9, R6.reuse, R30 ;  /* 0x0000001e06097220 */ /* 0x040fe20000400000 */
[----:B------:R-:W-:Y:S01]  /*4490*/  F2FP.PACK_AB R11, R11, R14 ;  /* 0x0000000e0b0b723e */ /* 0x000fe200000000ff */
[C---:B------:R-:W-:Y:S01]  /*44a0*/  FMUL R12, R6.reuse, R34 ;  /* 0x00000022060c7220 */ /* 0x040fe20000400000 */
[----:B------:R-:W-:Y:S01]  /*44b0*/  LOP3.LUT R14, R15, 0x4, RZ, 0x3c, !PT ;  /* 0x000000040f0e7812 */ /* 0x000fe200078e3cff */
[----:B------:R-:W-:Y:S01]  /*44c0*/  FMUL R6, R6, R35 ;  /* 0x0000002306067220 */ /* 0x000fe20000400000 */
[----:B------:R-:W-:Y:S01]  /*44d0*/  STS [R15+0x400], R10 ;  /* 0x0004000a0f007388 */ /* 0x000fe20000000800 */
[----:B------:R-:W-:Y:S01]  /*44e0*/  FFMA.FTZ R4, R5, R18, -0.16845393180847167969 ;  /* 0xbe2c7f3005047423 */ /* 0x000fe20000010012 */
[----:B------:R-:W-:Y:S01]  /*44f0*/  F2FP.PACK_AB R12, R9, R12 ;  /* 0x0000000c090c723e */ /* 0x000fe200000000ff */
[----:B------:R-:W-:Y:S01]  /*4500*/  IMAD.IADD R8, R3, 0x1, -R8 ;  /* 0x0000000103087824 */ /* 0x000fe200078e0a08 */
[----:B------:R-:W-:Y:S01]  /*4510*/  F2FP.PACK_AB R13, R7, R6 ;  /* 0x00000006070d723e */ /* 0x000fe200000000ff */
[----:B------:R-:W-:Y:S01]  /*4520*/  FFMA.FTZ R4, R5, R4, 0.1716887056827545166 ;  /* 0x3e2fcf2a05047423 */ /* 0x000fe20000010004 */
[----:B------:R-:W-:Y:S01]  /*4530*/  STS [R15], R11 ;  /* 0x0000000b0f007388 */ /* 0x000fe20000000800 */
[----:B------:R-:W-:-:S02]  /*4540*/  FADD R23, R8, -1 ;  /* 0xbf80000008177421 */ /* 0x000fc40000000000 */
[----:B------:R-:W-:Y:S01]  /*4550*/  FFMA.FTZ R4, R5, R4, -0.17900948226451873779 ;  /* 0xbe374e4305047423 */ /* 0x000fe20000010004 */
[----:B------:R0:W-:Y:S01]  /*4560*/  STS [R14+0x800], R12 ;  /* 0x0008000c0e007388 */ /* 0x0001e20000000800 */
[----:B------:R-:W-:Y:S01]  /*4570*/  FFMA.FTZ R6, R23, R18, -0.16845393180847167969 ;  /* 0xbe2c7f3017067423 */ /* 0x000fe20000010012 */
[C---:B------:R-:W-:Y:S01]  /*4580*/  LOP3.LUT R18, R16.reuse, 0x8, RZ, 0x3c, !PT ;  /* 0x0000000810127812 */ /* 0x040fe200078e3cff */
[----:B------:R-:W-:Y:S01]  /*4590*/  FFMA.FTZ R4, R5, R4, 0.20512372255325317383 ;  /* 0x3e520bf405047423 */ /* 0x000fe20000010004 */
[----:B------:R1:W-:Y:S01]  /*45a0*/  STS [R14+0xc00], R13 ;  /* 0x000c000d0e007388 */ /* 0x0003e20000000800 */
[----:B------:R-:W-:Y:S02]  /*45b0*/  FFMA.FTZ R6, R23, R6, 0.1716887056827545166 ;  /* 0x3e2fcf2a17067423 */ /* 0x000fe40000010006 */
[----:B------:R-:W-:Y:S01]  /*45c0*/  FFMA.FTZ R4, R5, R4, -0.24046532809734344482 ;  /* 0xbe763c8b05047423 */ /* 0x000fe20000010004 */
[----:B------:R-:W-:Y:S01]  /*45d0*/  BAR.SYNC.DEFER_BLOCKING 0x0 ;  /* 0x0000000000007b1d */ /* 0x000fe20000010000 */
[----:B------:R-:W-:Y:S01]  /*45e0*/  IMAD R7, R21, c[0x0][0x1c8], RZ ;  /* 0x0000720015077a24 */ /* 0x000fe200078e02ff */
[----:B0-----:R-:W-:Y:S01]  /*45f0*/  LOP3.LUT R12, R16, 0x4, RZ, 0x3c, !PT ;  /* 0x00000004100c7812 */ /* 0x001fe200078e3cff */
[----:B------:R-:W-:-:S02]  /*4600*/  FFMA.FTZ R4, R5, R4, 0.28857114911079406738 ;  /* 0x3e93bf9905047423 */ /* 0x000fc40000010004 */
[----:B------:R-:W-:Y:S02]  /*4610*/  IMAD.MOV.U32 R28, RZ, RZ, c[0x0][0x1c8] ;  /* 0x00007200ff1c7624 */ /* 0x000fe400078e00ff */
[----:B------:R-:W-:Y:S02]  /*4620*/  FFMA.FTZ R4, R5, R4, -0.36067417263984680176 ;  /* 0xbeb8aa4905047423 */ /* 0x000fe40000010004 */
[----:B------:R-:W-:Y:S02]  /*4630*/  FFMA.FTZ R8, R23, R6, -0.17900948226451873779 ;  /* 0xbe374e4317087423 */ /* 0x000fe40000010006 */
[----:B------:R-:W-:Y:S02]  /*4640*/  FFMA.FTZ R4, R5, R4, 0.48089820146560668945 ;  /* 0x3ef6384a05047423 */ /* 0x000fe40000010004 */
[----:B------:R-:W-:Y:S02]  /*4650*/  IMAD R9, R28, 0x2, R7 ;  /* 0x000000021c097824 */ /* 0x000fe400078e0207 */
[----:B------:R-:W-:-:S02]  /*4660*/  FFMA.FTZ R8, R23, R8, 0.20512372255325317383 ;  /* 0x3e520bf417087423 */ /* 0x000fc40000010008 */
[----:B------:R-:W-:Y:S01]  /*4670*/  FFMA.FTZ R4, R5, R4, -0.72134751081466674805 ;  /* 0xbf38aa3b05047423 */ /* 0x000fe20000010004 */
[----:B------:R-:W-:Y:S01]  /*4680*/  LEA R6, P4, R9, R2, 0x1 ;  /* 0x0000000209067211 */ /* 0x000fe200078808ff */
[C---:B------:R-:W-:Y:S02]  /*4690*/  IMAD R11, R28.reuse, 0x2, R9 ;  /* 0x000000021c0b7824 */ /* 0x040fe400078e0209 */
[----:B------:R-:W-:Y:S02]  /*46a0*/  FFMA.FTZ R10, R23, R8, -0.24046532809734344482 ;  /* 0xbe763c8b170a7423 */ /* 0x000fe40000010008 */
[----:B------:R-:W-:Y:S01]  /*46b0*/  FMUL R4, R5, R4 ;  /* 0x0000000405047220 */ /* 0x000fe20000400000 */
[----:B------:R-:W0:Y:S01]  /*46c0*/  LDS R27, [R16] ;  /* 0x00000000101b7984 */ /* 0x000e220000000800 */
[----:B-1----:R-:W-:Y:S01]  /*46d0*/  IMAD R13, R28, 0x2, R11 ;  /* 0x000000021c0d7824 */ /* 0x002fe200078e020b */
[----:B------:R-:W-:Y:S01]  /*46e0*/  LEA R8, P5, R11, R2, 0x1 ;  /* 0x000000020b087211 */ /* 0x000fe200078a08ff */
[----:B------:R-:W-:Y:S01]  /*46f0*/  FFMA.FTZ R10, R23, R10, 0.28857114911079406738 ;  /* 0x3e93bf99170a7423 */ /* 0x000fe2000001000a */
[----:B------:R-:W1:Y:S01]  /*4700*/  LDS R29, [R12] ;  /* 0x000000000c1d7984 */ /* 0x000e620000000800 */
[----:B------:R-:W-:-:S02]  /*4710*/  FMUL R4, R5, R4 ;  /* 0x0000000405047220 */ /* 0x000fc40000400000 */
[C---:B------:R-:W-:Y:S01]  /*4720*/  IMAD R15, R28.reuse, 0x2, R13 ;  /* 0x000000021c0f7824 */ /* 0x040fe200078e020d */
[----:B------:R-:W2:Y:S01]  /*4730*/  LDS R31, [R18] ;  /* 0x00000000121f7984 */ /* 0x000ea20000000800 */
[----:B------:R-:W-:Y:S02]  /*4740*/  FFMA.FTZ R10, R23, R10, -0.36067417263984680176 ;  /* 0xbeb8aa49170a7423 */ /* 0x000fe4000001000a */
[----:B------:R-:W-:Y:S01]  /*4750*/  FFMA.FTZ R21, R5, 1.4426950216293334961, R4 ;  /* 0x3fb8aa3b05157823 */ /* 0x000fe20000010004 */
[----:B------:R3:W4:Y:S01]  /*4760*/  LDS R33, [R24] ;  /* 0x0000000018217984 */ /* 0x0007220000000800 */
[C---:B------:R-:W-:Y:S01]  /*4770*/  IMAD R17, R28.reuse, 0x2, R15 ;  /* 0x000000021c117824 */ /* 0x040fe200078e020f */
[----:B------:R-:W-:Y:S01]  /*4780*/  LEA R4, P3, R7, R2, 0x1 ;  /* 0x0000000207047211 */ /* 0x000fe200078608ff */
[----:B------:R-:W-:Y:S02]  /*4790*/  FFMA.FTZ R14, R23, R10, 0.48089820146560668945 ;  /* 0x3ef6384a170e7423 */ /* 0x000fe4000001000a */
[C---:B------:R-:W-:Y:S01]  /*47a0*/  IMAD R19, R28.reuse, 0x2, R17 ;  /* 0x000000021c137824 */ /* 0x040fe200078e0211 */
[----:B------:R-:W-:Y:S01]  /*47b0*/  LEA.HI.X.SX32 R5, R7, R36, 0x1, P3 ;  /* 0x0000002407057211 */ /* 0x000fe200018f0eff */
[----:B------:R-:W-:Y:S01]  /*47c0*/  FFMA.FTZ R14, R23, R14, -0.72134751081466674805 ;  /* 0xbf38aa3b170e7423 */ /* 0x000fe2000001000e */
[----:B------:R-:W-:Y:S01]  /*47d0*/  LEA.HI.X.SX32 R7, R9, R36, 0x1, P4 ;  /* 0x0000002409077211 */ /* 0x000fe200020f0eff */
[----:B------:R-:W-:Y:S01]  /*47e0*/  IMAD R25, R28, 0x2, R19 ;  /* 0x000000021c197824 */ /* 0x000fe200078e0213 */
[----:B------:R-:W-:Y:S01]  /*47f0*/  LEA R10, P3, R13, R2, 0x1 ;  /* 0x000000020d0a7211 */ /* 0x000fe200078608ff */
[----:B---3--:R-:W-:Y:S01]  /*4800*/  FMUL R24, R23, R14 ;  /* 0x0000000e17187220 */ /* 0x008fe20000400000 */
[----:B------:R-:W-:Y:S01]  /*4810*/  LEA R12, P4, R15, R2, 0x1 ;  /* 0x000000020f0c7211 */ /* 0x000fe200078808ff */
[----:B------:R-:W-:Y:S01]  /*4820*/  FADD R20, R20, R21 ;  /* 0x0000001514147221 */ /* 0x000fe20000000000 */
[----:B------:R-:W-:Y:S01]  /*4830*/  LEA.HI.X.SX32 R9, R11, R36, 0x1, P5 ;  /* 0x000000240b097211 */ /* 0x000fe200028f0eff */
[----:B------:R-:W-:Y:S01]  /*4840*/  FMUL R24, R23, R24 ;  /* 0x0000001817187220 */ /* 0x000fe20000400000 */
[----:B------:R-:W-:-:S02]  /*4850*/  LEA.HI.X.SX32 R11, R13, R36, 0x1, P3 ;  /* 0x000000240d0b7211 */ /* 0x000fc400018f0eff */
[----:B------:R-:W-:Y:S01]  /*4860*/  LEA.HI.X.SX32 R13, R15, R36, 0x1, P4 ;  /* 0x000000240f0d7211 */ /* 0x000fe200020f0eff */
[----:B------:R-:W-:Y:S01]  /*4870*/  FFMA.FTZ R23, R23, 1.4426950216293334961, R24 ;  /* 0x3fb8aa3b17177823 */ /* 0x000fe20000010018 */
[-C--:B------:R-:W-:Y:S02]  /*4880*/  LEA R14, P3, R17, R2.reuse, 0x1 ;  /* 0x00000002110e7211 */ /* 0x080fe400078608ff */
[-C--:B------:R-:W-:Y:S01]  /*4890*/  LEA R16, P4, R19, R2.reuse, 0x1 ;  /* 0x0000000213107211 */ /* 0x080fe200078808ff */
[----:B------:R-:W-:Y:S01]  /*48a0*/  FADD R22, R22, R23 ;  /* 0x0000001716167221 */ /* 0x000fe20000000000 */
[----:B------:R-:W-:Y:S01]  /*48b0*/  LEA R18, P5, R25, R2, 0x1 ;  /* 0x0000000219127211 */ /* 0x000fe200078a08ff */
[----:B------:R-:W-:Y:S01]  /*48c0*/  @P1 IMAD.MOV.U32 R2, RZ, RZ, 0x7f800000 ;  /* 0x7f800000ff021424 */ /* 0x000fe200078e00ff */
[-C--:B------:R-:W-:Y:S02]  /*48d0*/  LEA.HI.X.SX32 R15, R17, R36.reuse, 0x1, P3 ;  /* 0x00000024110f7211 */ /* 0x080fe400018f0eff */
[----:B------:R-:W-:Y:S01]  /*48e0*/  LEA.HI.X.SX32 R17, R19, R36, 0x1, P4 ;  /* 0x0000002413117211 */ /* 0x000fe200020f0eff */
[----:B------:R-:W-:Y:S01]  /*48f0*/  @P1 FFMA.FTZ R22, R3, R2, +INF ;  /* 0x7f80000003161423 */ /* 0x000fe20000010002 */
[----:B------:R-:W-:Y:S01]  /*4900*/  LEA.HI.X.SX32 R19, R25, R36, 0x1, P5 ;  /* 0x0000002419137211 */ /* 0x000fe200028f0eff */
[----:B------:R-:W-:Y:S01]  /*4910*/  @P2 IMAD.MOV.U32 R25, RZ, RZ, 0x7f800000 ;  /* 0x7f800000ff192424 */ /* 0x000fe200078e00ff */
[C---:B------:R-:W-:Y:S01]  /*4920*/  FSETP.NEU.AND P3, PT, R0.reuse, RZ, PT ;  /* 0x000000ff0000720b */ /* 0x040fe20003f6d000 */
[----:B0-----:R-:W-:Y:S01]  /*4930*/  STG.E.U16 [R4.64], R27 ;  /* 0x0000001b04007986 */ /* 0x001fe2000c101506 */
[----:B------:R-:W-:Y:S01]  /*4940*/  PRMT R2, R27, 0x7632, R2 ;  /* 0x000076321b027816 */ /* 0x000fe20000000002 */
[----:B------:R-:W-:Y:S01]  /*4950*/  @P2 FFMA.FTZ R20, R0, R25, +INF ;  /* 0x7f80000000142423 */ /* 0x000fe20000010019 */
[----:B------:R-:W-:Y:S01]  /*4960*/  FSETP.NEU.AND P2, PT, R3, RZ, PT ;  /* 0x000000ff0300720b */ /* 0x000fe20003f4d000 */
[----:B-1----:R0:W-:Y:S01]  /*4970*/  STG.E.U16 [R6.64], R29 ;  /* 0x0000001d06007986 */ /* 0x0021e2000c101506 */
[----:B------:R-:W-:-:S02]  /*4980*/  LOP3.LUT R0, R38, 0x3f8, RZ, 0xc0, !PT ;  /* 0x000003f826007812 */ /* 0x000fc400078ec0ff */
[----:B------:R-:W-:Y:S01]  /*4990*/  FSEL R3, R20, -INF , P3 ;  /* 0xff80000014037808 */ /* 0x000fe20001800000 */
[----:B--2---:R1:W-:Y:S01]  /*49a0*/  STG.E.U16 [R8.64], R31 ;  /* 0x0000001f08007986 */ /* 0x0043e2000c101506 */
[----:B------:R-:W-:-:S03]  /*49b0*/  FSEL R22, R22, -INF , P2 ;  /* 0xff80000016167808 */ /* 0x000fc60001000000 */
[----:B------:R-:W-:Y:S01]  /*49c0*/  FFMA R58, R3, 0.69314718246459960938, R60 ;  /* 0x3f317218033a7823 */ /* 0x000fe2000000003c */
[----:B------:R-:W-:Y:S01]  /*49d0*/  PRMT R3, R31, 0x7632, R3 ;  /* 0x000076321f037816 */ /* 0x000fe20000000003 */
[----:B----4-:R2:W-:Y:S01]  /*49e0*/  STG.E.U16 [R10.64], R33 ;  /* 0x000000210a007986 */ /* 0x0105e2000c101506 */
[----:B------:R-:W-:Y:S01]  /*49f0*/  FFMA R59, R22, 0.69314718246459960938, R59 ;  /* 0x3f317218163b7823 */ /* 0x000fe2000000003b */
[----:B0-----:R-:W-:Y:S02]  /*4a00*/  PRMT R7, R29, 0x7632, R7 ;  /* 0x000076321d077816 */ /* 0x001fe40000000007 */
[----:B------:R2:W-:Y:S01]  /*4a10*/  STG.E.U16 [R12.64], R2 ;  /* 0x000000020c007986 */ /* 0x0005e2000c101506 */
[----:B-1----:R-:W-:-:S03]  /*4a20*/  PRMT R9, R33, 0x7632, R9 ;  /* 0x0000763221097816 */ /* 0x002fc60000000009 */
[----:B------:R2:W-:Y:S04]  /*4a30*/  STG.E.U16 [R14.64], R7 ;  /* 0x000000070e007986 */ /* 0x0005e8000c101506 */
[----:B------:R2:W-:Y:S04]  /*4a40*/  STG.E.U16 [R16.64], R3 ;  /* 0x0000000310007986 */ /* 0x0005e8000c101506 */
[----:B------:R2:W-:Y:S04]  /*4a50*/  STG.E.U16 [R18.64], R9 ;  /* 0x0000000912007986 */ /* 0x0005e8000c101506 */
[----:B------:R-:W-:Y:S06]  /*4a60*/  BAR.SYNC.DEFER_BLOCKING 0x0 ;  /* 0x0000000000007b1d */ /* 0x000fec0000010000 */
[----:B------:R2:W-:Y:S04]  /*4a70*/  STS.64 [R0], R58 ;  /* 0x0000003a00007388 */ /* 0x0005e80000000a00 */
[----:B------:R-:W-:Y:S06]  /*4a80*/  BAR.SYNC.DEFER_BLOCKING 0x0 ;  /* 0x0000000000007b1d */ /* 0x000fec0000010000 */
[----:B------:R-:W-:Y:S05]  /*4a90*/  @P0 EXIT ;  /* 0x000000000000094d */ /* 0x000fea0003800000 */
[----:B--2---:R-:W0:Y:S01]  /*4aa0*/  LDS R5, [R26] ;  /* 0x000000001a057984 */ /* 0x004e220000000800 */
[----:B------:R-:W-:-:S02]  /*4ab0*/  IMAD R0, R37, c[0x0][0x1cc], RZ ;  /* 0x0000730025007a24 */ /* 0x000fc400078e02ff */
[C---:B------:R-:W-:Y:S02]  /*4ac0*/  IMAD.SHL.U32 R3, R123.reuse, 0x4, RZ ;  /* 0x000000047b037824 */ /* 0x040fe400078e00ff */
[----:B------:R-:W-:Y:S02]  /*4ad0*/  IMAD.SHL.U32 R2, R0, 0x4, RZ ;  /* 0x0000000400027824 */ /* 0x000fe400078e00ff */
[----:B------:R-:W-:-:S03]  /*4ae0*/  IMAD.HI R123, R123, 0x4, RZ ;  /* 0x000000047b7b7827 */ /* 0x000fc600078e02ff */
[----:B------:R-:W-:Y:S01]  /*4af0*/  IADD3 R2, P0, P1, R3, c[0x0][0x180], R2 ;  /* 0x0000600003027a10 */ /* 0x000fe2000791e002 */
[----:B------:R-:W-:-:S05]  /*4b00*/  IMAD.HI R0, R0, 0x4, RZ ;  /* 0x0000000400007827 */ /* 0x000fca00078e02ff */
[----:B------:R-:W-:-:S05]  /*4b10*/  IADD3.X R3, R123, c[0x0][0x184], R0, P0, P1 ;  /* 0x000061007b037a10 */ /* 0x000fca00007e2400 */
[----:B0-----:R-:W-:Y:S01]  /*4b20*/  STG.E [R2.64], R5 ;  /* 0x0000000502007986 */ /* 0x001fe2000c101906 */
[----:B------:R-:W-:Y:S05]  /*4b30*/  EXIT ;  /* 0x000000000000794d */ /* 0x000fea0003800000 */
.L_x_2:
[----:B------:R-:W-:-:S00]  /*4b40*/  BRA `(.L_x_2) ;  /* 0xfffffff000007947 */ /* 0x000fc0000383ffff */
[----:B------:R-:W-:-:S00]  /*4b50*/  NOP ;  /* 0x0000000000007918 */ /* 0x000fc00000000000 */
        /* <DEDUP_REMOVED lines=10> */
.L_x_3:


//--------------------- .nv.global.init           --------------------------
	.section	.nv.global.init,"aw",@progbits
.nv.global.init:
	.type		_$_str,@object
	.size		_$_str,(.L_0 - _$_str)
_$_str:
        /*0000*/ 	.byte	0x5f, 0x5f, 0x43, 0x55, 0x44, 0x41, 0x5f, 0x46, 0x54, 0x5a, 0x00
.L_0:


//--------------------- .nv.shared.attn_fwd       --------------------------
	.section	.nv.shared.attn_fwd,"aw",@nobits
	.sectionflags	@""
	.align	16
